//
// Generated by NVIDIA NVVM Compiler
//
// Compiler Build ID: CL-36424714
// Cuda compilation tools, release 13.0, V13.0.88
// Based on NVVM 20.0.0
//

.version 9.0
.target sm_100
.address_size 64

	// .globl	_Z16initCurandStatesP17curandStateXORWOWi
.global .align 4 .b8 precalc_xorwow_matrix[102400];
.global .align 4 .b8 precalc_xorwow_offset_matrix[102400];
.global .align 4 .b8 mrg32k3aM1[2304];
.global .align 4 .b8 mrg32k3aM2[2304];
.global .align 4 .b8 mrg32k3aM1SubSeq[2016];
.global .align 4 .b8 mrg32k3aM2SubSeq[2016];
.global .align 4 .b8 mrg32k3aM1Seq[2304];
.global .align 4 .b8 mrg32k3aM2Seq[2304];
.const .align 8 .b8 __cr_lgamma_table[72];
.const .align 4 .b8 L[12];
.const .align 4 .b8 C[12];
.const .align 4 .f32 W_y = 0f40000000;
.const .align 4 .f32 W_max = 0f40000000;
.const .align 4 .f32 R = 0f40C00000;
.const .align 4 .f32 PI = 0f40490FDB;
.global .align 8 .u64 totalRandomDraws;
.global .align 4 .b8 __cudart_i2opi_f[24] = {65, 144, 67, 60, 153, 149, 98, 219, 192, 221, 52, 245, 209, 87, 39, 252, 41, 21, 68, 78, 110, 131, 249, 162};

.visible .entry _Z16initCurandStatesP17curandStateXORWOWi(
	.param .u64 .ptr .align 1 _Z16initCurandStatesP17curandStateXORWOWi_param_0,
	.param .u32 _Z16initCurandStatesP17curandStateXORWOWi_param_1
)
{
	.reg .pred 	%p<2>;
	.reg .b32 	%r<20>;
	.reg .b64 	%rd<7>;

	ld.param.u64 	%rd1, [_Z16initCurandStatesP17curandStateXORWOWi_param_0];
	ld.param.u32 	%r2, [_Z16initCurandStatesP17curandStateXORWOWi_param_1];
	mov.u32 	%r3, %ctaid.x;
	mov.u32 	%r4, %ntid.x;
	mov.u32 	%r5, %tid.x;
	mad.lo.s32 	%r1, %r3, %r4, %r5;
	setp.ge.s32 	%p1, %r1, %r2;
	@%p1 bra 	$L__BB0_2;
	cvta.to.global.u64 	%rd2, %rd1;
	mul.wide.s32 	%rd3, %r1, 4238811;
	mul.wide.s32 	%rd4, %r1, 48;
	add.s64 	%rd5, %rd2, %rd4;
	cvt.u32.u64 	%r6, %rd3;
	xor.b32  	%r7, %r6, -1429050551;
	mul.lo.s32 	%r8, %r7, 1099087573;
	{ .reg .b32 tmp; mov.b64 {tmp, %r9}, %rd3; }
	xor.b32  	%r10, %r9, -136515619;
	mul.lo.s32 	%r11, %r10, -1703105765;
	add.s32 	%r12, %r8, %r11;
	add.s32 	%r13, %r12, 6615241;
	add.s32 	%r14, %r8, 123456789;
	st.global.v2.u32 	[%rd5], {%r13, %r14};
	xor.b32  	%r15, %r8, 362436069;
	add.s32 	%r16, %r11, 521288629;
	st.global.v2.u32 	[%rd5+8], {%r15, %r16};
	xor.b32  	%r17, %r11, 88675123;
	add.s32 	%r18, %r8, 5783321;
	st.global.v2.u32 	[%rd5+16], {%r17, %r18};
	mov.b32 	%r19, 0;
	st.global.v2.u32 	[%rd5+24], {%r19, %r19};
	st.global.u32 	[%rd5+32], %r19;
	mov.b64 	%rd6, 0;
	st.global.u64 	[%rd5+40], %rd6;
$L__BB0_2:
	ret;

}
	// .globl	_Z14rayTraceKernelPfiiP17curandStateXORWOWi
.visible .entry _Z14rayTraceKernelPfiiP17curandStateXORWOWi(
	.param .u64 .ptr .align 1 _Z14rayTraceKernelPfiiP17curandStateXORWOWi_param_0,
	.param .u32 _Z14rayTraceKernelPfiiP17curandStateXORWOWi_param_1,
	.param .u32 _Z14rayTraceKernelPfiiP17curandStateXORWOWi_param_2,
	.param .u64 .ptr .align 1 _Z14rayTraceKernelPfiiP17curandStateXORWOWi_param_3,
	.param .u32 _Z14rayTraceKernelPfiiP17curandStateXORWOWi_param_4
)
{
	.local .align 4 .b8 	__local_depot1[28];
	.reg .b64 	%SP;
	.reg .b64 	%SPL;
	.reg .pred 	%p<27>;
	.reg .b32 	%r<156>;
	.reg .b32 	%f<115>;
	.reg .b64 	%rd<57>;
	.reg .b64 	%fd<15>;

	mov.u64 	%SPL, __local_depot1;
	ld.param.u32 	%r60, [_Z14rayTraceKernelPfiiP17curandStateXORWOWi_param_1];
	ld.param.u64 	%rd20, [_Z14rayTraceKernelPfiiP17curandStateXORWOWi_param_3];
	cvta.to.global.u64 	%rd21, %rd20;
	add.u64 	%rd1, %SPL, 0;
	add.u64 	%rd2, %SPL, 0;
	mov.u32 	%r63, %ctaid.x;
	mov.u32 	%r64, %ntid.x;
	mov.u32 	%r65, %tid.x;
	mad.lo.s32 	%r129, %r63, %r64, %r65;
	mul.wide.s32 	%rd24, %r129, 48;
	add.s64 	%rd3, %rd21, %rd24;
	ld.global.v2.u32 	{%r141, %r154}, [%rd3];
	ld.global.v2.u32 	{%r153, %r138}, [%rd3+8];
	ld.global.v2.u32 	{%r137, %r136}, [%rd3+16];
	ld.global.v2.u32 	{%r8, %r9}, [%rd3+24];
	ld.global.f32 	%f1, [%rd3+32];
	ld.global.f64 	%fd1, [%rd3+40];
	ld.const.f32 	%f2, [C];
	ld.const.f32 	%f3, [C+4];
	mul.f32 	%f28, %f3, %f3;
	fma.rn.f32 	%f29, %f2, %f2, %f28;
	ld.const.f32 	%f4, [C+8];
	fma.rn.f32 	%f5, %f4, %f4, %f29;
	setp.ge.s32 	%p1, %r129, %r60;
	mov.b64 	%rd51, 0;
	@%p1 bra 	$L__BB1_22;
	ld.const.f32 	%f6, [PI];
	ld.const.f32 	%f7, [W_y];
	ld.const.f32 	%f8, [W_max];
	neg.f32 	%f9, %f8;
	ld.const.f32 	%f30, [R];
	mul.f32 	%f10, %f30, %f30;
	mov.b64 	%rd51, 0;
	ld.const.f32 	%f93, [L];
	ld.const.f32 	%f95, [L+4];
	ld.const.f32 	%f97, [L+8];
	cvt.f64.f32 	%fd7, %f8;
	add.f64 	%fd8, %fd7, %fd7;
	mov.u32 	%r140, %r154;
	mov.u32 	%r139, %r153;
$L__BB1_2:
	mov.u32 	%r154, %r138;
	mov.u32 	%r153, %r137;
	mov.u32 	%r138, %r136;
	shr.u32 	%r66, %r140, 2;
	xor.b32  	%r67, %r66, %r140;
	shl.b32 	%r68, %r138, 4;
	shl.b32 	%r69, %r67, 1;
	xor.b32  	%r70, %r68, %r69;
	xor.b32  	%r71, %r70, %r138;
	xor.b32  	%r137, %r71, %r67;
	add.s32 	%r72, %r141, %r137;
	add.s32 	%r73, %r72, 362437;
	cvt.rn.f32.u32 	%f31, %r73;
	fma.rn.f32 	%f32, %f31, 0f2F800000, 0f2F000000;
	mul.f32 	%f11, %f6, %f32;
	shr.u32 	%r74, %r139, 2;
	xor.b32  	%r75, %r74, %r139;
	shl.b32 	%r76, %r137, 4;
	shl.b32 	%r77, %r75, 1;
	xor.b32  	%r78, %r77, %r76;
	xor.b32  	%r79, %r78, %r75;
	xor.b32  	%r136, %r79, %r137;
	add.s32 	%r141, %r141, 724874;
	add.s32 	%r80, %r136, %r141;
	cvt.rn.f32.u32 	%f33, %r80;
	fma.rn.f32 	%f34, %f33, 0f2F800000, 0f2F000000;
	fma.rn.f32 	%f12, %f34, 0f40000000, 0fBF800000;
	add.s64 	%rd51, %rd51, 2;
	mul.f32 	%f35, %f12, %f12;
	mov.f32 	%f36, 0f3F800000;
	sub.f32 	%f37, %f36, %f35;
	sqrt.rn.f32 	%f13, %f37;
	mul.f32 	%f38, %f11, 0f3F22F983;
	cvt.rni.s32.f32 	%r149, %f38;
	cvt.rn.f32.s32 	%f39, %r149;
	fma.rn.f32 	%f40, %f39, 0fBFC90FDA, %f11;
	fma.rn.f32 	%f41, %f39, 0fB3A22168, %f40;
	fma.rn.f32 	%f114, %f39, 0fA7C234C5, %f41;
	abs.f32 	%f15, %f11;
	setp.ltu.f32 	%p2, %f15, 0f47CE4780;
	mov.u32 	%r145, %r149;
	mov.f32 	%f113, %f114;
	@%p2 bra 	$L__BB1_10;
	setp.neu.f32 	%p3, %f15, 0f7F800000;
	@%p3 bra 	$L__BB1_5;
	mov.f32 	%f44, 0f00000000;
	mul.rn.f32 	%f113, %f11, %f44;
	mov.b32 	%r145, 0;
	bra.uni 	$L__BB1_10;
$L__BB1_5:
	mov.b32 	%r27, %f11;
	shl.b32 	%r82, %r27, 8;
	or.b32  	%r28, %r82, -2147483648;
	mov.b64 	%rd54, 0;
	mov.b32 	%r142, 0;
	mov.u64 	%rd52, __cudart_i2opi_f;
	mov.u64 	%rd53, %rd2;
$L__BB1_6:
	.pragma "nounroll";
	ld.global.nc.u32 	%r83, [%rd52];
	mad.wide.u32 	%rd28, %r83, %r28, %rd54;
	shr.u64 	%rd54, %rd28, 32;
	st.local.u32 	[%rd53], %rd28;
	add.s32 	%r142, %r142, 1;
	add.s64 	%rd53, %rd53, 4;
	add.s64 	%rd52, %rd52, 4;
	setp.ne.s32 	%p4, %r142, 6;
	@%p4 bra 	$L__BB1_6;
	shr.u32 	%r84, %r27, 23;
	st.local.u32 	[%rd2+24], %rd54;
	and.b32  	%r31, %r84, 31;
	and.b32  	%r85, %r84, 224;
	add.s32 	%r86, %r85, -128;
	shr.u32 	%r87, %r86, 5;
	mul.wide.u32 	%rd29, %r87, 4;
	sub.s64 	%rd13, %rd2, %rd29;
	ld.local.u32 	%r143, [%rd13+24];
	ld.local.u32 	%r144, [%rd13+20];
	setp.eq.s32 	%p5, %r31, 0;
	@%p5 bra 	$L__BB1_9;
	shf.l.wrap.b32 	%r143, %r144, %r143, %r31;
	ld.local.u32 	%r88, [%rd13+16];
	shf.l.wrap.b32 	%r144, %r88, %r144, %r31;
$L__BB1_9:
	shr.u32 	%r89, %r143, 30;
	shf.l.wrap.b32 	%r90, %r144, %r143, 2;
	shl.b32 	%r91, %r144, 2;
	shr.u32 	%r92, %r90, 31;
	add.s32 	%r93, %r92, %r89;
	neg.s32 	%r94, %r93;
	setp.lt.s32 	%p6, %r27, 0;
	selp.b32 	%r145, %r94, %r93, %p6;
	xor.b32  	%r95, %r90, %r27;
	shr.s32 	%r96, %r90, 31;
	xor.b32  	%r97, %r96, %r90;
	xor.b32  	%r98, %r96, %r91;
	cvt.u64.u32 	%rd30, %r97;
	shl.b64 	%rd31, %rd30, 32;
	cvt.u64.u32 	%rd32, %r98;
	or.b64  	%rd33, %rd31, %rd32;
	cvt.rn.f64.s64 	%fd2, %rd33;
	mul.f64 	%fd3, %fd2, 0d3BF921FB54442D19;
	cvt.rn.f32.f64 	%f42, %fd3;
	neg.f32 	%f43, %f42;
	setp.lt.s32 	%p7, %r95, 0;
	selp.f32 	%f113, %f43, %f42, %p7;
$L__BB1_10:
	add.s32 	%r100, %r145, 1;
	mul.rn.f32 	%f45, %f113, %f113;
	and.b32  	%r101, %r145, 1;
	setp.eq.b32 	%p9, %r101, 1;
	selp.f32 	%f46, %f113, 0f3F800000, %p9;
	fma.rn.f32 	%f47, %f45, %f46, 0f00000000;
	fma.rn.f32 	%f48, %f45, 0f37CBAC00, 0fBAB607ED;
	selp.f32 	%f49, 0fB94D4153, %f48, %p9;
	selp.f32 	%f50, 0f3C0885E4, 0f3D2AAABB, %p9;
	fma.rn.f32 	%f51, %f49, %f45, %f50;
	selp.f32 	%f52, 0fBE2AAAA8, 0fBEFFFFFF, %p9;
	fma.rn.f32 	%f53, %f51, %f45, %f52;
	fma.rn.f32 	%f54, %f53, %f47, %f46;
	and.b32  	%r102, %r100, 2;
	setp.eq.s32 	%p10, %r102, 0;
	mov.f32 	%f55, 0f00000000;
	sub.f32 	%f56, %f55, %f54;
	selp.f32 	%f57, %f54, %f56, %p10;
	mul.f32 	%f19, %f13, %f57;
	@%p2 bra 	$L__BB1_18;
	setp.neu.f32 	%p11, %f15, 0f7F800000;
	@%p11 bra 	$L__BB1_13;
	mov.f32 	%f60, 0f00000000;
	mul.rn.f32 	%f114, %f11, %f60;
	mov.b32 	%r149, 0;
	bra.uni 	$L__BB1_18;
$L__BB1_13:
	mov.b32 	%r40, %f11;
	shl.b32 	%r104, %r40, 8;
	or.b32  	%r41, %r104, -2147483648;
	mov.b64 	%rd55, 0;
	mov.b32 	%r146, 0;
$L__BB1_14:
	.pragma "nounroll";
	mul.wide.u32 	%rd35, %r146, 4;
	mov.u64 	%rd36, __cudart_i2opi_f;
	add.s64 	%rd37, %rd36, %rd35;
	ld.global.nc.u32 	%r105, [%rd37];
	mad.wide.u32 	%rd38, %r105, %r41, %rd55;
	shr.u64 	%rd55, %rd38, 32;
	add.s64 	%rd39, %rd1, %rd35;
	st.local.u32 	[%rd39], %rd38;
	add.s32 	%r146, %r146, 1;
	setp.ne.s32 	%p12, %r146, 6;
	@%p12 bra 	$L__BB1_14;
	shr.u32 	%r106, %r40, 23;
	st.local.u32 	[%rd1+24], %rd55;
	and.b32  	%r44, %r106, 31;
	and.b32  	%r107, %r106, 224;
	add.s32 	%r108, %r107, -128;
	shr.u32 	%r109, %r108, 5;
	mul.wide.u32 	%rd40, %r109, 4;
	sub.s64 	%rd16, %rd1, %rd40;
	ld.local.u32 	%r147, [%rd16+24];
	ld.local.u32 	%r148, [%rd16+20];
	setp.eq.s32 	%p13, %r44, 0;
	@%p13 bra 	$L__BB1_17;
	shf.l.wrap.b32 	%r147, %r148, %r147, %r44;
	ld.local.u32 	%r110, [%rd16+16];
	shf.l.wrap.b32 	%r148, %r110, %r148, %r44;
$L__BB1_17:
	shr.u32 	%r111, %r147, 30;
	shf.l.wrap.b32 	%r112, %r148, %r147, 2;
	shl.b32 	%r113, %r148, 2;
	shr.u32 	%r114, %r112, 31;
	add.s32 	%r115, %r114, %r111;
	neg.s32 	%r116, %r115;
	setp.lt.s32 	%p14, %r40, 0;
	selp.b32 	%r149, %r116, %r115, %p14;
	xor.b32  	%r117, %r112, %r40;
	shr.s32 	%r118, %r112, 31;
	xor.b32  	%r119, %r118, %r112;
	xor.b32  	%r120, %r118, %r113;
	cvt.u64.u32 	%rd41, %r119;
	shl.b64 	%rd42, %rd41, 32;
	cvt.u64.u32 	%rd43, %r120;
	or.b64  	%rd44, %rd42, %rd43;
	cvt.rn.f64.s64 	%fd4, %rd44;
	mul.f64 	%fd5, %fd4, 0d3BF921FB54442D19;
	cvt.rn.f32.f64 	%f58, %fd5;
	neg.f32 	%f59, %f58;
	setp.lt.s32 	%p15, %r117, 0;
	selp.f32 	%f114, %f59, %f58, %p15;
$L__BB1_18:
	mul.rn.f32 	%f61, %f114, %f114;
	and.b32  	%r122, %r149, 1;
	setp.eq.b32 	%p16, %r122, 1;
	selp.f32 	%f62, 0f3F800000, %f114, %p16;
	fma.rn.f32 	%f63, %f61, %f62, 0f00000000;
	fma.rn.f32 	%f64, %f61, 0f37CBAC00, 0fBAB607ED;
	selp.f32 	%f65, %f64, 0fB94D4153, %p16;
	selp.f32 	%f66, 0f3D2AAABB, 0f3C0885E4, %p16;
	fma.rn.f32 	%f67, %f65, %f61, %f66;
	selp.f32 	%f68, 0fBEFFFFFF, 0fBE2AAAA8, %p16;
	fma.rn.f32 	%f69, %f67, %f61, %f68;
	fma.rn.f32 	%f70, %f69, %f63, %f62;
	and.b32  	%r123, %r149, 2;
	setp.eq.s32 	%p17, %r123, 0;
	mov.f32 	%f71, 0f00000000;
	sub.f32 	%f72, %f71, %f70;
	selp.f32 	%f73, %f70, %f72, %p17;
	mul.f32 	%f23, %f13, %f73;
	div.rn.f32 	%f74, %f7, %f23;
	mul.f32 	%f24, %f19, %f74;
	mul.f32 	%f25, %f74, %f12;
	setp.leu.f32 	%p18, %f24, %f9;
	setp.geu.f32 	%p19, %f24, %f8;
	or.pred  	%p20, %p18, %p19;
	mov.u32 	%r139, %r153;
	mov.u32 	%r140, %r154;
	@%p20 bra 	$L__BB1_2;
	setp.leu.f32 	%p21, %f25, %f9;
	setp.geu.f32 	%p22, %f25, %f8;
	or.pred  	%p23, %p21, %p22;
	mov.u32 	%r139, %r153;
	mov.u32 	%r140, %r154;
	@%p23 bra 	$L__BB1_2;
	mul.f32 	%f75, %f23, %f3;
	fma.rn.f32 	%f76, %f19, %f2, %f75;
	fma.rn.f32 	%f26, %f12, %f4, %f76;
	fma.rn.f32 	%f77, %f26, %f26, %f10;
	sub.f32 	%f27, %f77, %f5;
	setp.leu.f32 	%p24, %f27, 0f00000000;
	mov.u32 	%r139, %r153;
	mov.u32 	%r140, %r154;
	@%p24 bra 	$L__BB1_2;
	ld.param.u32 	%r128, [_Z14rayTraceKernelPfiiP17curandStateXORWOWi_param_4];
	ld.param.u32 	%r127, [_Z14rayTraceKernelPfiiP17curandStateXORWOWi_param_2];
	ld.param.u64 	%rd49, [_Z14rayTraceKernelPfiiP17curandStateXORWOWi_param_0];
	sqrt.rn.f32 	%f78, %f27;
	sub.f32 	%f79, %f26, %f78;
	mul.f32 	%f80, %f79, %f19;
	mul.f32 	%f81, %f79, %f23;
	mul.f32 	%f82, %f79, %f12;
	sub.f32 	%f83, %f80, %f2;
	sub.f32 	%f84, %f81, %f3;
	sub.f32 	%f85, %f82, %f4;
	mul.f32 	%f86, %f84, %f84;
	fma.rn.f32 	%f87, %f83, %f83, %f86;
	fma.rn.f32 	%f88, %f85, %f85, %f87;
	sqrt.rn.f32 	%f89, %f88;
	div.rn.f32 	%f90, %f83, %f89;
	div.rn.f32 	%f91, %f84, %f89;
	div.rn.f32 	%f92, %f85, %f89;
	sub.f32 	%f94, %f93, %f80;
	sub.f32 	%f96, %f95, %f81;
	sub.f32 	%f98, %f97, %f82;
	mul.f32 	%f99, %f96, %f96;
	fma.rn.f32 	%f100, %f94, %f94, %f99;
	fma.rn.f32 	%f101, %f98, %f98, %f100;
	sqrt.rn.f32 	%f102, %f101;
	div.rn.f32 	%f103, %f94, %f102;
	div.rn.f32 	%f104, %f96, %f102;
	div.rn.f32 	%f105, %f98, %f102;
	mul.f32 	%f106, %f91, %f104;
	fma.rn.f32 	%f107, %f90, %f103, %f106;
	fma.rn.f32 	%f108, %f92, %f105, %f107;
	setp.le.f32 	%p25, %f108, 0f00000000;
	selp.f32 	%f109, 0f00000000, %f108, %p25;
	sub.f32 	%f110, %f8, %f24;
	cvt.f64.f32 	%fd6, %f110;
	div.rn.f64 	%fd9, %fd6, %fd8;
	cvt.rn.f64.s32 	%fd10, %r127;
	mul.f64 	%fd11, %fd9, %fd10;
	cvt.rzi.s32.f64 	%r124, %fd11;
	add.f32 	%f111, %f25, %f8;
	cvt.f64.f32 	%fd12, %f111;
	div.rn.f64 	%fd13, %fd12, %fd8;
	mul.f64 	%fd14, %fd13, %fd10;
	cvt.rzi.s32.f64 	%r125, %fd14;
	mad.lo.s32 	%r126, %r124, %r127, %r125;
	cvta.to.global.u64 	%rd45, %rd49;
	mul.wide.s32 	%rd46, %r126, 4;
	add.s64 	%rd47, %rd45, %rd46;
	atom.global.add.f32 	%f112, [%rd47], %f109;
	add.s32 	%r129, %r129, %r128;
	setp.lt.s32 	%p26, %r129, %r60;
	mov.u32 	%r140, %r154;
	mov.u32 	%r139, %r153;
	@%p26 bra 	$L__BB1_2;
$L__BB1_22:
	st.global.v2.u32 	[%rd3], {%r141, %r154};
	st.global.v2.u32 	[%rd3+8], {%r153, %r138};
	st.global.v2.u32 	[%rd3+16], {%r137, %r136};
	st.global.v2.u32 	[%rd3+24], {%r8, %r9};
	st.global.f32 	[%rd3+32], %f1;
	st.global.f64 	[%rd3+40], %fd1;
	atom.global.add.u64 	%rd48, [totalRandomDraws], %rd51;
	ret;

}


// ===== COMPILED SASS (sm_100) =====

	.target	sm_100

	.elftype	@"ET_EXEC"


//--------------------- .note.nv.tkinfo           --------------------------
	.section	.note.nv.tkinfo,"",@"SHT_NOTE"
	.sectionflags	@"SHF_NOTE_NV_TKINFO"
	.tkinfo
        /*0018*/ 	.word	0x00000002
        /*0030*/ 	.string	""
        /*0030*/ 	.string	"ptxas"
        /*0030*/ 	.string	"Cuda compilation tools, release 13.0, V13.0.88"
        /*0030*/ 	.string	"Build cuda_13.0.r13.0/compiler.36424714_0"
        /*0030*/ 	.string	"-arch sm_100 -m 64 "



//--------------------- .note.nv.cuinfo           --------------------------
	.section	.note.nv.cuinfo,"",@"SHT_NOTE"
	.sectionflags	@"SHF_NOTE_NV_CUINFO"
        /*0018*/ 	.short	0x0002
        /*001a*/ 	.short	0x0064
        /*001c*/ 	.short	0x0082
	.zero		2


//--------------------- .nv.info                  --------------------------
	.section	.nv.info,"",@"SHT_CUDA_INFO"
	.align	4


	//----- nvinfo : EIATTR_REGCOUNT
	.align		4
        /*0000*/ 	.byte	0x04, 0x2f
        /*0002*/ 	.short	(.L_18 - .L_17)
	.align		4
.L_17:
        /*0004*/ 	.word	index@(_Z16initCurandStatesP17curandStateXORWOWi)
        /*0008*/ 	.word	0x0000000c


	//----- nvinfo : EIATTR_FRAME_SIZE
	.align		4
.L_18:
        /*000c*/ 	.byte	0x04, 0x11
        /*000e*/ 	.short	(.L_20 - .L_19)
	.align		4
.L_19:
        /*0010*/ 	.word	index@(_Z16initCurandStatesP17curandStateXORWOWi)
        /*0014*/ 	.word	0x00000000


	//----- nvinfo : EIATTR_REGCOUNT
	.align		4
.L_20:
        /*0018*/ 	.byte	0x04, 0x2f
        /*001a*/ 	.short	(.L_22 - .L_21)
	.align		4
.L_21:
        /*001c*/ 	.word	index@(_Z14rayTraceKernelPfiiP17curandStateXORWOWi)
        /*0020*/ 	.word	0x0000002d


	//----- nvinfo : EIATTR_FRAME_SIZE
	.align		4
.L_22:
        /*0024*/ 	.byte	0x04, 0x11
        /*0026*/ 	.short	(.L_24 - .L_23)
	.align		4
.L_23:
        /*0028*/ 	.word	index@($__internal_2_$__cuda_sm3x_div_rn_noftz_f32_slowpath)
        /*002c*/ 	.word	0x00000020


	//----- nvinfo : EIATTR_FRAME_SIZE
	.align		4
.L_24:
        /*0030*/ 	.byte	0x04, 0x11
        /*0032*/ 	.short	(.L_26 - .L_25)
	.align		4
.L_25:
        /*0034*/ 	.word	index@($__internal_1_$__cuda_sm20_sqrt_rn_f32_slowpath)
        /*0038*/ 	.word	0x00000020


	//----- nvinfo : EIATTR_FRAME_SIZE
	.align		4
.L_26:
        /*003c*/ 	.byte	0x04, 0x11
        /*003e*/ 	.short	(.L_28 - .L_27)
	.align		4
.L_27:
        /*0040*/ 	.word	index@($__internal_0_$__cuda_sm20_div_rn_f64_full)
        /*0044*/ 	.word	0x00000020


	//----- nvinfo : EIATTR_FRAME_SIZE
	.align		4
.L_28:
        /*0048*/ 	.byte	0x04, 0x11
        /*004a*/ 	.short	(.L_30 - .L_29)
	.align		4
.L_29:
        /*004c*/ 	.word	index@(_Z14rayTraceKernelPfiiP17curandStateXORWOWi)
        /*0050*/ 	.word	0x00000020


	//----- nvinfo : EIATTR_MIN_STACK_SIZE
	.align		4
.L_30:
        /*0054*/ 	.byte	0x04, 0x12
        /*0056*/ 	.short	(.L_32 - .L_31)
	.align		4
.L_31:
        /*0058*/ 	.word	index@(_Z14rayTraceKernelPfiiP17curandStateXORWOWi)
        /*005c*/ 	.word	0x00000020


	//----- nvinfo : EIATTR_MIN_STACK_SIZE
	.align		4
.L_32:
        /*0060*/ 	.byte	0x04, 0x12
        /*0062*/ 	.short	(.L_34 - .L_33)
	.align		4
.L_33:
        /*0064*/ 	.word	index@(_Z16initCurandStatesP17curandStateXORWOWi)
        /*0068*/ 	.word	0x00000000
.L_34:


//--------------------- .nv.compat                --------------------------
	.section	.nv.compat,"",@"SHT_CUDA_COMPAT_INFO"
	.align	4
        /*0000*/ 	.byte	0x02, 0x09, 0x00, 0x00, 0x02, 0x02, 0x01, 0x00, 0x02, 0x05, 0x05, 0x00, 0x03, 0x07, 0x01, 0x01
        /*0010*/ 	.byte	0x02, 0x03, 0x00, 0x00, 0x02, 0x06, 0x01, 0x00, 0x04, 0x0b, 0x08, 0x00, 0x01, 0x00, 0x00, 0x00
        /*0020*/ 	.byte	0x00, 0x00, 0x00, 0x00


//--------------------- .nv.info._Z14rayTraceKernelPfiiP17curandStateXORWOWi --------------------------
	.section	.nv.info._Z14rayTraceKernelPfiiP17curandStateXORWOWi,"",@"SHT_CUDA_INFO"
	.sectionflags	@""
	.align	4


	//----- nvinfo : EIATTR_CUDA_API_VERSION
	.align		4
        /*0000*/ 	.byte	0x04, 0x37
        /*0002*/ 	.short	(.L_36 - .L_35)
.L_35:
        /*0004*/ 	.word	0x00000082


	//----- nvinfo : EIATTR_KPARAM_INFO
	.align		4
.L_36:
        /*0008*/ 	.byte	0x04, 0x17
        /*000a*/ 	.short	(.L_38 - .L_37)
.L_37:
        /*000c*/ 	.word	0x00000000
        /*0010*/ 	.short	0x0004
        /*0012*/ 	.short	0x0018
        /*0014*/ 	.byte	0x00, 0xf0, 0x11, 0x00


	//----- nvinfo : EIATTR_KPARAM_INFO
	.align		4
.L_38:
        /*0018*/ 	.byte	0x04, 0x17
        /*001a*/ 	.short	(.L_40 - .L_39)
.L_39:
        /*001c*/ 	.word	0x00000000
        /*0020*/ 	.short	0x0003
        /*0022*/ 	.short	0x0010
        /*0024*/ 	.byte	0x00, 0xf5, 0x21, 0x00


	//----- nvinfo : EIATTR_KPARAM_INFO
	.align		4
.L_40:
        /*0028*/ 	.byte	0x04, 0x17
        /*002a*/ 	.short	(.L_42 - .L_41)
.L_41:
        /*002c*/ 	.word	0x00000000
        /*0030*/ 	.short	0x0002
        /*0032*/ 	.short	0x000c
        /*0034*/ 	.byte	0x00, 0xf0, 0x11, 0x00


	//----- nvinfo : EIATTR_KPARAM_INFO
	.align		4
.L_42:
        /*0038*/ 	.byte	0x04, 0x17
        /*003a*/ 	.short	(.L_44 - .L_43)
.L_43:
        /*003c*/ 	.word	0x00000000
        /*0040*/ 	.short	0x0001
        /*0042*/ 	.short	0x0008
        /*0044*/ 	.byte	0x00, 0xf0, 0x11, 0x00


	//----- nvinfo : EIATTR_KPARAM_INFO
	.align		4
.L_44:
        /*0048*/ 	.byte	0x04, 0x17
        /*004a*/ 	.short	(.L_46 - .L_45)
.L_45:
        /*004c*/ 	.word	0x00000000
        /*0050*/ 	.short	0x0000
        /*0052*/ 	.short	0x0000
        /*0054*/ 	.byte	0x00, 0xf5, 0x21, 0x00


	//----- nvinfo : EIATTR_SPARSE_MMA_MASK
	.align		4
.L_46:
        /*0058*/ 	.byte	0x03, 0x50
        /*005a*/ 	.short	0x0000


	//----- nvinfo : EIATTR_MAXREG_COUNT
	.align		4
        /*005c*/ 	.byte	0x03, 0x1b
        /*005e*/ 	.short	0x00ff


	//----- nvinfo : EIATTR_MERCURY_ISA_VERSION
	.align		4
        /*0060*/ 	.byte	0x03, 0x5f
        /*0062*/ 	.short	0x0101


	//----- nvinfo : EIATTR_VRC_CTA_INIT_COUNT
	.align		4
        /*0064*/ 	.byte	0x02, 0x4a
	.zero		1
	.zero		1


	//----- nvinfo : EIATTR_EXIT_INSTR_OFFSETS
	.align		4
        /*0068*/ 	.byte	0x04, 0x1c
        /*006a*/ 	.short	(.L_48 - .L_47)


	//   ....[0]....
.L_47:
        /*006c*/ 	.word	0x00001fd0


	//----- nvinfo : EIATTR_CRS_STACK_SIZE
	.align		4
.L_48:
        /*0070*/ 	.byte	0x04, 0x1e
        /*0072*/ 	.short	(.L_50 - .L_49)
.L_49:
        /*0074*/ 	.word	0x00000000


	//----- nvinfo : EIATTR_CBANK_PARAM_SIZE
	.align		4
.L_50:
        /*0078*/ 	.byte	0x03, 0x19
        /*007a*/ 	.short	0x001c


	//----- nvinfo : EIATTR_PARAM_CBANK
	.align		4
        /*007c*/ 	.byte	0x04, 0x0a
        /*007e*/ 	.short	(.L_52 - .L_51)
	.align		4
.L_51:
        /*0080*/ 	.word	index@(.nv.constant0._Z14rayTraceKernelPfiiP17curandStateXORWOWi)
        /*0084*/ 	.short	0x0380
        /*0086*/ 	.short	0x001c


	//----- nvinfo : EIATTR_SW_WAR
	.align		4
.L_52:
        /*0088*/ 	.byte	0x04, 0x36
        /*008a*/ 	.short	(.L_54 - .L_53)
.L_53:
        /*008c*/ 	.word	0x00000008
.L_54:


//--------------------- .nv.info._Z16initCurandStatesP17curandStateXORWOWi --------------------------
	.section	.nv.info._Z16initCurandStatesP17curandStateXORWOWi,"",@"SHT_CUDA_INFO"
	.sectionflags	@""
	.align	4


	//----- nvinfo : EIATTR_CUDA_API_VERSION
	.align		4
        /*0000*/ 	.byte	0x04, 0x37
        /*0002*/ 	.short	(.L_56 - .L_55)
.L_55:
        /*0004*/ 	.word	0x00000082


	//----- nvinfo : EIATTR_KPARAM_INFO
	.align		4
.L_56:
        /*0008*/ 	.byte	0x04, 0x17
        /*000a*/ 	.short	(.L_58 - .L_57)
.L_57:
        /*000c*/ 	.word	0x00000000
        /*0010*/ 	.short	0x0001
        /*0012*/ 	.short	0x0008
        /*0014*/ 	.byte	0x00, 0xf0, 0x11, 0x00


	//----- nvinfo : EIATTR_KPARAM_INFO
	.align		4
.L_58:
        /*0018*/ 	.byte	0x04, 0x17
        /*001a*/ 	.short	(.L_60 - .L_59)
.L_59:
        /*001c*/ 	.word	0x00000000
        /*0020*/ 	.short	0x0000
        /*0022*/ 	.short	0x0000
        /*0024*/ 	.byte	0x00, 0xf5, 0x21, 0x00


	//----- nvinfo : EIATTR_SPARSE_MMA_MASK
	.align		4
.L_60:
        /*0028*/ 	.byte	0x03, 0x50
        /*002a*/ 	.short	0x0000


	//----- nvinfo : EIATTR_MAXREG_COUNT
	.align		4
        /*002c*/ 	.byte	0x03, 0x1b
        /*002e*/ 	.short	0x00ff


	//----- nvinfo : EIATTR_MERCURY_ISA_VERSION
	.align		4
        /*0030*/ 	.byte	0x03, 0x5f
        /*0032*/ 	.short	0x0101


	//----- nvinfo : EIATTR_VRC_CTA_INIT_COUNT
	.align		4
        /*0034*/ 	.byte	0x02, 0x4a
	.zero		1
	.zero		1


	//----- nvinfo : EIATTR_EXIT_INSTR_OFFSETS
	.align		4
        /*0038*/ 	.byte	0x04, 0x1c
        /*003a*/ 	.short	(.L_62 - .L_61)


	//   ....[0]....
.L_61:
        /*003c*/ 	.word	0x00000070


	//   ....[1]....
        /*0040*/ 	.word	0x000001c0


	//----- nvinfo : EIATTR_CBANK_PARAM_SIZE
	.align		4
.L_62:
        /*0044*/ 	.byte	0x03, 0x19
        /*0046*/ 	.short	0x000c


	//----- nvinfo : EIATTR_PARAM_CBANK
	.align		4
        /*0048*/ 	.byte	0x04, 0x0a
        /*004a*/ 	.short	(.L_64 - .L_63)
	.align		4
.L_63:
        /*004c*/ 	.word	index@(.nv.constant0._Z16initCurandStatesP17curandStateXORWOWi)
        /*0050*/ 	.short	0x0380
        /*0052*/ 	.short	0x000c


	//----- nvinfo : EIATTR_SW_WAR
	.align		4
.L_64:
        /*0054*/ 	.byte	0x04, 0x36
        /*0056*/ 	.short	(.L_66 - .L_65)
.L_65:
        /*0058*/ 	.word	0x00000008
.L_66:


//--------------------- .nv.callgraph             --------------------------
	.section	.nv.callgraph,"",@"SHT_CUDA_CALLGRAPH"
	.align	4
	.sectionentsize	8
	.align		4
        /*0000*/ 	.word	0x00000000
	.align		4
        /*0004*/ 	.word	0xffffffff
	.align		4
        /*0008*/ 	.word	0x00000000
	.align		4
        /*000c*/ 	.word	0xfffffffe
	.align		4
        /*0010*/ 	.word	0x00000000
	.align		4
        /*0014*/ 	.word	0xfffffffd
	.align		4
        /*0018*/ 	.word	0x00000000
	.align		4
        /*001c*/ 	.word	0xfffffffc


//--------------------- .nv.constant4             --------------------------
	.section	.nv.constant4,"a",@progbits
	.align	8
	.align		8
.nv.constant4:
        /*0000*/ 	.dword	precalc_xorwow_matrix
	.align		8
        /*0008*/ 	.dword	precalc_xorwow_offset_matrix
	.align		8
        /*0010*/ 	.dword	mrg32k3aM1
	.align		8
        /*0018*/ 	.dword	mrg32k3aM2
	.align		8
        /*0020*/ 	.dword	mrg32k3aM1SubSeq
	.align		8
        /*0028*/ 	.dword	mrg32k3aM2SubSeq
	.align		8
        /*0030*/ 	.dword	mrg32k3aM1Seq
	.align		8
        /*0038*/ 	.dword	mrg32k3aM2Seq
	.align		8
        /*0040*/ 	.dword	totalRandomDraws
	.align		8
        /*0048*/ 	.dword	__cudart_i2opi_f


//--------------------- .nv.constant3             --------------------------
	.section	.nv.constant3,"a",@progbits
	.align	8
.nv.constant3:
	.type		__cr_lgamma_table,@object
	.size		__cr_lgamma_table,(L - __cr_lgamma_table)
__cr_lgamma_table:
        /*0000*/ 	.byte	0x00, 0x00, 0x00, 0x00, 0x00, 0x00, 0x00, 0x00, 0x00, 0x00, 0x00, 0x00, 0x00, 0x00, 0x00, 0x00
        /*0010*/ 	.byte	0xef, 0x39, 0xfa, 0xfe, 0x42, 0x2e, 0xe6, 0x3f, 0x02, 0x20, 0x2a, 0xfa, 0x0b, 0xab, 0xfc, 0x3f
        /*0020*/ 	.byte	0xf9, 0x2c, 0x92, 0x7c, 0xa7, 0x6c, 0x09, 0x40, 0xc9, 0x79, 0x44, 0x3c, 0x64, 0x26, 0x13, 0x40
        /*0030*/ 	.byte	0xca, 0x01, 0xcf, 0x3a, 0x27, 0x51, 0x1a, 0x40, 0x30, 0xcc, 0x2d, 0xf3, 0xe1, 0x0c, 0x21, 0x40
        /*0040*/ 	.byte	0x0d, 0xb7, 0xfc, 0x82, 0x8e, 0x35, 0x25, 0x40
	.type		L,@object
	.size		L,(C - L)
L:
	.zero		12
	.type		C,@object
	.size		C,(W_y - C)
C:
	.zero		12
	.type		W_y,@object
	.size		W_y,(W_max - W_y)
W_y:
        /*0060*/ 	.byte	0x00, 0x00, 0x00, 0x40
	.type		W_max,@object
	.size		W_max,(R - W_max)
W_max:
        /*0064*/ 	.byte	0x00, 0x00, 0x00, 0x40
	.type		R,@object
	.size		R,(PI - R)
R:
        /*0068*/ 	.byte	0x00, 0x00, 0xc0, 0x40
	.type		PI,@object
	.size		PI,(.L_14 - PI)
PI:
        /*006c*/ 	.byte	0xdb, 0x0f, 0x49, 0x40
.L_14:


//--------------------- .text._Z14rayTraceKernelPfiiP17curandStateXORWOWi --------------------------
	.section	.text._Z14rayTraceKernelPfiiP17curandStateXORWOWi,"ax",@progbits
	.align	128
        .global         _Z14rayTraceKernelPfiiP17curandStateXORWOWi
        .type           _Z14rayTraceKernelPfiiP17curandStateXORWOWi,@function
        .size           _Z14rayTraceKernelPfiiP17curandStateXORWOWi,(.L_x_68 - _Z14rayTraceKernelPfiiP17curandStateXORWOWi)
        .other          _Z14rayTraceKernelPfiiP17curandStateXORWOWi,@"STO_CUDA_ENTRY STV_DEFAULT"
_Z14rayTraceKernelPfiiP17curandStateXORWOWi:
.text._Z14rayTraceKernelPfiiP17curandStateXORWOWi:
[----:B------:R-:W0:Y:S01]  /*0000*/  LDC R1, c[0x0][0x37c] ;  /* 0x0000df00ff017b82 */ /* 0x000e220000000800 */
[----:B------:R-:W1:Y:S07]  /*0010*/  S2R R0, SR_TID.X ;  /* 0x0000000000007919 */ /* 0x000e6e0000002100 */
[----:B------:R-:W1:Y:S01]  /*0020*/  S2UR UR6, SR_CTAID.X ;  /* 0x00000000000679c3 */ /* 0x000e620000002500 */
[----:B------:R-:W2:Y:S01]  /*0030*/  LDCU.64 UR4, c[0x0][0x358] ;  /* 0x00006b00ff0477ac */ /* 0x000ea20008000a00 */
[----:B0-----:R-:W-:-:S06]  /*0040*/  VIADD R1, R1, 0xffffffe0 ;  /* 0xffffffe001017836 */ /* 0x001fcc0000000000 */
[----:B------:R-:W1:Y:S08]  /*0050*/  LDC R9, c[0x0][0x360] ;  /* 0x0000d800ff097b82 */ /* 0x000e700000000800 */
[----:B------:R-:W0:Y:S01]  /*0060*/  LDC.64 R26, c[0x0][0x390] ;  /* 0x0000e400ff1a7b82 */ /* 0x000e220000000a00 */
[----:B-1----:R-:W-:Y:S01]  /*0070*/  IMAD R9, R9, UR6, R0 ;  /* 0x0000000609097c24 */ /* 0x002fe2000f8e0200 */
[----:B------:R-:W1:Y:S03]  /*0080*/  LDCU UR6, c[0x0][0x388] ;  /* 0x00007100ff0677ac */ /* 0x000e660008000800 */
[----:B0-----:R-:W-:-:S05]  /*0090*/  IMAD.WIDE R26, R9, 0x30, R26 ;  /* 0x00000030091a7825 */ /* 0x001fca00078e021a */
[----:B--2---:R0:W5:Y:S04]  /*00a0*/  LDG.E R5, desc[UR4][R26.64+0x20] ;  /* 0x000020041a057981 */ /* 0x004168000c1e1900 */
[----:B------:R0:W5:Y:S04]  /*00b0*/  LDG.E.64 R24, desc[UR4][R26.64+0x28] ;  /* 0x000028041a187981 */ /* 0x000168000c1e1b00 */
[----:B------:R0:W5:Y:S04]  /*00c0*/  LDG.E.64 R22, desc[UR4][R26.64] ;  /* 0x000000041a167981 */ /* 0x000168000c1e1b00 */
[----:B------:R0:W5:Y:S04]  /*00d0*/  LDG.E.64 R20, desc[UR4][R26.64+0x8] ;  /* 0x000008041a147981 */ /* 0x000168000c1e1b00 */
[----:B------:R0:W5:Y:S04]  /*00e0*/  LDG.E.64 R18, desc[UR4][R26.64+0x10] ;  /* 0x000010041a127981 */ /* 0x000168000c1e1b00 */
[----:B------:R0:W5:Y:S01]  /*00f0*/  LDG.E.64 R16, desc[UR4][R26.64+0x18] ;  /* 0x000018041a107981 */ /* 0x000162000c1e1b00 */
[----:B-1----:R-:W-:Y:S01]  /*0100*/  ISETP.GE.AND P0, PT, R9, UR6, PT ;  /* 0x0000000609007c0c */ /* 0x002fe2000bf06270 */
[----:B------:R-:W-:Y:S01]  /*0110*/  BSSY B0, `(.L_x_0) ;  /* 0x00001e3000007945 */ /* 0x000fe20003800000 */
[----:B------:R-:W-:-:S11]  /*0120*/  CS2R R6, SRZ ;  /* 0x0000000000067805 */ /* 0x000fd6000001ff00 */
[----:B0-----:R-:W-:Y:S05]  /*0130*/  @P0 BRA `(.L_x_1) ;  /* 0x0000001c00800947 */ /* 0x001fea0003800000 */
[----:B------:R-:W0:Y:S01]  /*0140*/  LDCU UR6, c[0x3][0x64] ;  /* 0x00c00c80ff0677ac */ /* 0x000e220008000800 */
[----:B------:R-:W1:Y:S08]  /*0150*/  LDC.64 R2, c[0x3][0x58] ;  /* 0x00c01600ff027b82 */ /* 0x000e700000000a00 */
[----:B------:R-:W2:Y:S08]  /*0160*/  LDC R7, c[0x3][0x54] ;  /* 0x00c01500ff077b82 */ /* 0x000eb00000000800 */
[----:B------:R-:W3:Y:S01]  /*0170*/  LDC R10, c[0x3][0x68] ;  /* 0x00c01a00ff0a7b82 */ /* 0x000ee20000000800 */
[----:B0-----:R-:W0:Y:S01]  /*0180*/  F2F.F64.F32 R14, UR6 ;  /* 0x00000006000e7d10 */ /* 0x001e220008201800 */
[----:B-1----:R-:W-:-:S04]  /*0190*/  FMUL R0, R2, R2 ;  /* 0x0000000202007220 */ /* 0x002fc80000400000 */
[----:B--2---:R-:W-:Y:S01]  /*01a0*/  FFMA R0, R7, R7, R0 ;  /* 0x0000000707007223 */ /* 0x004fe20000000000 */
[----:B0-----:R-:W-:Y:S01]  /*01b0*/  DADD R14, R14, R14 ;  /* 0x000000000e0e7229 */ /* 0x001fe2000000000e */
[----:B------:R-:W-:Y:S02]  /*01c0*/  CS2R R6, SRZ ;  /* 0x0000000000067805 */ /* 0x000fe4000001ff00 */
[----:B------:R-:W-:Y:S01]  /*01d0*/  FFMA R8, R3, R3, R0 ;  /* 0x0000000303087223 */ /* 0x000fe20000000000 */
[----:B---3--:R-:W-:-:S07]  /*01e0*/  FMUL R10, R10, R10 ;  /* 0x0000000a0a0a7220 */ /* 0x008fce0000400000 */
.L_x_46:
[----:B0-----:R-:W-:Y:S01]  /*01f0*/  BSSY B3, `(.L_x_2) ;  /* 0x00000f7000037945 */ /* 0x001fe20003800000 */
.L_x_20:
[----:B------:R-:W-:Y:S01]  /*0200*/  BSSY B4, `(.L_x_3) ;  /* 0x00000ed000047945 */ /* 0x000fe20003800000 */
.L_x_19:
[----:B------:R-:W-:Y:S01]  /*0210*/  BSSY B5, `(.L_x_4) ;  /* 0x00000e7000057945 */ /* 0x000fe20003800000 */
.L_x_18:
[----:B-----5:R-:W-:Y:S01]  /*0220*/  SHF.R.U32.HI R0, RZ, 0x2, R23 ;  /* 0x00000002ff007819 */ /* 0x020fe20000011617 */
[----:B------:R-:W-:Y:S01]  /*0230*/  IMAD.SHL.U32 R2, R19, 0x10, RZ ;  /* 0x0000001013027824 */ /* 0x000fe200078e00ff */
[----:B------:R-:W-:Y:S01]  /*0240*/  SHF.R.U32.HI R11, RZ, 0x2, R20 ;  /* 0x00000002ff0b7819 */ /* 0x000fe20000011614 */
[----:B------:R-:W-:Y:S01]  /*0250*/  IMAD.MOV.U32 R13, RZ, RZ, 0x2f800000 ;  /* 0x2f800000ff0d7424 */ /* 0x000fe200078e00ff */
[----:B------:R-:W-:Y:S01]  /*0260*/  LOP3.LUT R0, R0, R23, RZ, 0x3c, !PT ;  /* 0x0000001700007212 */ /* 0x000fe200078e3cff */
[----:B------:R-:W-:Y:S01]  /*0270*/  IMAD.MOV.U32 R23, RZ, RZ, 0x40000000 ;  /* 0x40000000ff177424 */ /* 0x000fe200078e00ff */
[----:B------:R-:W-:Y:S01]  /*0280*/  LOP3.LUT R11, R11, R20, RZ, 0x3c, !PT ;  /* 0x000000140b0b7212 */ /* 0x000fe200078e3cff */
[----:B------:R-:W-:Y:S05]  /*0290*/  YIELD ;  /* 0x0000000000007946 */ /* 0x000fea0003800000 */
[----:B------:R-:W-:Y:S01]  /*02a0*/  IMAD.SHL.U32 R3, R0, 0x2, RZ ;  /* 0x0000000200037824 */ /* 0x000fe200078e00ff */
[----:B------:R-:W0:Y:S01]  /*02b0*/  LDCU UR6, c[0x3][0x6c] ;  /* 0x00c00d80ff0677ac */ /* 0x000e220008000800 */
[----:B------:R-:W-:Y:S01]  /*02c0*/  IADD3 R6, P1, PT, R6, 0x2, RZ ;  /* 0x0000000206067810 */ /* 0x000fe20007f3e0ff */
[----:B------:R-:W-:Y:S01]  /*02d0*/  BSSY.RECONVERGENT B1, `(.L_x_5) ;  /* 0x0000024000017945 */ /* 0x000fe20003800200 */
[----:B------:R-:W-:Y:S01]  /*02e0*/  IMAD.MOV.U32 R20, RZ, RZ, R18 ;  /* 0x000000ffff147224 */ /* 0x000fe200078e0012 */
[----:B------:R-:W-:-:S02]  /*02f0*/  LOP3.LUT R3, R19, R2, R3, 0x96, !PT ;  /* 0x0000000213037212 */ /* 0x000fc400078e9603 */
[----:B------:R-:W-:Y:S02]  /*0300*/  SHF.L.U32 R2, R11, 0x1, RZ ;  /* 0x000000010b027819 */ /* 0x000fe400000006ff */
[----:B------:R-:W-:Y:S02]  /*0310*/  LOP3.LUT R3, R3, R0, RZ, 0x3c, !PT ;  /* 0x0000000003037212 */ /* 0x000fe400078e3cff */
[----:B------:R-:W-:-:S03]  /*0320*/  IADD3.X R7, PT, PT, RZ, R7, RZ, P1, !PT ;  /* 0x00000007ff077210 */ /* 0x000fc60000ffe4ff */
[----:B------:R-:W-:Y:S02]  /*0330*/  IMAD.SHL.U32 R0, R3, 0x10, RZ ;  /* 0x0000001003007824 */ /* 0x000fe400078e00ff */
[----:B------:R-:W-:-:S03]  /*0340*/  IMAD.MOV.U32 R18, RZ, RZ, R3 ;  /* 0x000000ffff127224 */ /* 0x000fc600078e0003 */
[----:B------:R-:W-:Y:S02]  /*0350*/  LOP3.LUT R2, R11, R2, R0, 0x96, !PT ;  /* 0x000000020b027212 */ /* 0x000fe400078e9600 */
[C---:B------:R-:W-:Y:S01]  /*0360*/  IADD3 R0, PT, PT, R22.reuse, 0x587c5, R3 ;  /* 0x000587c516007810 */ /* 0x040fe20007ffe003 */
[----:B------:R-:W-:Y:S01]  /*0370*/  VIADD R22, R22, 0xb0f8a ;  /* 0x000b0f8a16167836 */ /* 0x000fe20000000000 */
[----:B------:R-:W-:Y:S02]  /*0380*/  LOP3.LUT R11, R2, R3, RZ, 0x3c, !PT ;  /* 0x00000003020b7212 */ /* 0x000fe400078e3cff */
[----:B------:R-:W-:Y:S02]  /*0390*/  I2FP.F32.U32 R0, R0 ;  /* 0x0000000000007245 */ /* 0x000fe40000201000 */
[----:B------:R-:W-:-:S03]  /*03a0*/  IADD3 R2, PT, PT, R11, R22, RZ ;  /* 0x000000160b027210 */ /* 0x000fc60007ffe0ff */
[----:B------:R-:W-:Y:S01]  /*03b0*/  FFMA R0, R0, R13, 1.1641532182693481445e-10 ;  /* 0x2f00000000007423 */ /* 0x000fe2000000000d */
[----:B------:R-:W-:-:S05]  /*03c0*/  I2FP.F32.U32 R2, R2 ;  /* 0x0000000200027245 */ /* 0x000fca0000201000 */
[----:B------:R-:W-:Y:S01]  /*03d0*/  FFMA R2, R2, R13, 1.1641532182693481445e-10 ;  /* 0x2f00000002027423 */ /* 0x000fe2000000000d */
[----:B0-----:R-:W-:-:S03]  /*03e0*/  FMUL R13, R0, UR6 ;  /* 0x00000006000d7c20 */ /* 0x001fc60008400000 */
[----:B------:R-:W-:Y:S01]  /*03f0*/  FFMA R32, R2, R23, -1 ;  /* 0xbf80000002207423 */ /* 0x000fe20000000017 */
[----:B------:R-:W-:Y:S02]  /*0400*/  IMAD.MOV.U32 R23, RZ, RZ, R21 ;  /* 0x000000ffff177224 */ /* 0x000fe400078e0015 */
[----:B------:R-:W-:Y:S02]  /*0410*/  IMAD.MOV.U32 R21, RZ, RZ, R19 ;  /* 0x000000ffff157224 */ /* 0x000fe400078e0013 */
[----:B------:R-:W-:Y:S01]  /*0420*/  FFMA R29, -R32, R32, 1 ;  /* 0x3f800000201d7423 */ /* 0x000fe20000000120 */
[----:B------:R-:W-:-:S03]  /*0430*/  MOV R19, R11 ;  /* 0x0000000b00137202 */ /* 0x000fc60000000f00 */
[----:B------:R0:W1:Y:S01]  /*0440*/  MUFU.RSQ R2, R29 ;  /* 0x0000001d00027308 */ /* 0x0000620000001400 */
[----:B------:R-:W-:-:S04]  /*0450*/  IADD3 R4, PT, PT, R29, -0xd000000, RZ ;  /* 0xf30000001d047810 */ /* 0x000fc80007ffe0ff */
[----:B------:R-:W-:-:S13]  /*0460*/  ISETP.GT.U32.AND P0, PT, R4, 0x727fffff, PT ;  /* 0x727fffff0400780c */ /* 0x000fda0003f04070 */
[----:B01----:R-:W-:Y:S05]  /*0470*/  @!P0 BRA `(.L_x_6) ;  /* 0x0000000000148947 */ /* 0x003fea0003800000 */
[----:B------:R-:W-:Y:S01]  /*0480*/  IMAD.MOV.U32 R3, RZ, RZ, R29 ;  /* 0x000000ffff037224 */ /* 0x000fe200078e001d */
[----:B------:R-:W-:-:S07]  /*0490*/  MOV R34, 0x4b0 ;  /* 0x000004b000227802 */ /* 0x000fce0000000f00 */
[----:B------:R-:W-:Y:S05]  /*04a0*/  CALL.REL.NOINC `($__internal_1_$__cuda_sm20_sqrt_rn_f32_slowpath) ;  /* 0x0000002000407944 */ /* 0x000fea0003c00000 */
[----:B------:R-:W-:Y:S01]  /*04b0*/  IMAD.MOV.U32 R38, RZ, RZ, R39 ;  /* 0x000000ffff267224 */ /* 0x000fe200078e0027 */
[----:B------:R-:W-:Y:S06]  /*04c0*/  BRA `(.L_x_7) ;  /* 0x0000000000107947 */ /* 0x000fec0003800000 */
.L_x_6:
[----:B------:R-:W-:Y:S01]  /*04d0*/  FMUL.FTZ R38, R29, R2 ;  /* 0x000000021d267220 */ /* 0x000fe20000410000 */
[----:B------:R-:W-:-:S03]  /*04e0*/  FMUL.FTZ R0, R2, 0.5 ;  /* 0x3f00000002007820 */ /* 0x000fc60000410000 */
[----:B------:R-:W-:-:S04]  /*04f0*/  FFMA R3, -R38, R38, R29 ;  /* 0x0000002626037223 */ /* 0x000fc8000000011d */
[----:B------:R-:W-:-:S07]  /*0500*/  FFMA R38, R3, R0, R38 ;  /* 0x0000000003267223 */ /* 0x000fce0000000026 */
.L_x_7:
[----:B------:R-:W-:Y:S05]  /*0510*/  BSYNC.RECONVERGENT B1 ;  /* 0x0000000000017941 */ /* 0x000fea0003800200 */
.L_x_5:
[C---:B------:R-:W-:Y:S01]  /*0520*/  FMUL R0, R13.reuse, 0.63661974668502807617 ;  /* 0x3f22f9830d007820 */ /* 0x040fe20000400000 */
[----:B------:R-:W-:Y:S01]  /*0530*/  FSETP.GE.AND P0, PT, |R13|, 105615, PT ;  /* 0x47ce47800d00780b */ /* 0x000fe20003f06200 */
[----:B------:R-:W-:Y:S04]  /*0540*/  BSSY.RECONVERGENT B1, `(.L_x_8) ;  /* 0x0000042000017945 */ /* 0x000fe80003800200 */
[----:B------:R-:W0:Y:S02]  /*0550*/  F2I.NTZ R0, R0 ;  /* 0x0000000000007305 */ /* 0x000e240000203100 */
[-C--:B0-----:R-:W-:Y:S02]  /*0560*/  I2FP.F32.S32 R2, R0.reuse ;  /* 0x0000000000027245 */ /* 0x081fe40000201400 */
[----:B------:R-:W-:-:S03]  /*0570*/  MOV R33, R0 ;  /* 0x0000000000217202 */ /* 0x000fc60000000f00 */
[----:B------:R-:W-:-:S04]  /*0580*/  FFMA R3, R2, -1.5707962512969970703, R13 ;  /* 0xbfc90fda02037823 */ /* 0x000fc8000000000d */
[----:B------:R-:W-:-:S04]  /*0590*/  FFMA R3, R2, -7.5497894158615963534e-08, R3 ;  /* 0xb3a2216802037823 */ /* 0x000fc80000000003 */
[----:B------:R-:W-:-:S04]  /*05a0*/  FFMA R11, R2, -5.3903029534742383927e-15, R3 ;  /* 0xa7c234c5020b7823 */ /* 0x000fc80000000003 */
[----:B------:R-:W-:Y:S01]  /*05b0*/  IMAD.MOV.U32 R2, RZ, RZ, R11 ;  /* 0x000000ffff027224 */ /* 0x000fe200078e000b */
[----:B------:R-:W-:Y:S06]  /*05c0*/  @!P0 BRA `(.L_x_9) ;  /* 0x0000000000e48947 */ /* 0x000fec0003800000 */
[----:B------:R-:W-:-:S13]  /*05d0*/  FSETP.NEU.AND P1, PT, |R13|, +INF , PT ;  /* 0x7f8000000d00780b */ /* 0x000fda0003f2d200 */
[----:B------:R-:W-:Y:S01]  /*05e0*/  @!P1 FMUL R2, RZ, R13 ;  /* 0x0000000dff029220 */ /* 0x000fe20000400000 */
[----:B------:R-:W-:Y:S01]  /*05f0*/  @!P1 IMAD.MOV.U32 R0, RZ, RZ, RZ ;  /* 0x000000ffff009224 */ /* 0x000fe200078e00ff */
[----:B------:R-:W-:Y:S06]  /*0600*/  @!P1 BRA `(.L_x_9) ;  /* 0x0000000000d49947 */ /* 0x000fec0003800000 */
[----:B------:R-:W0:Y:S01]  /*0610*/  LDCU.64 UR6, c[0x4][0x48] ;  /* 0x01000900ff0677ac */ /* 0x000e220008000a00 */
[----:B------:R-:W-:Y:S01]  /*0620*/  SHF.L.U32 R2, R13, 0x8, RZ ;  /* 0x000000080d027819 */ /* 0x000fe200000006ff */
[----:B------:R-:W-:Y:S01]  /*0630*/  HFMA2 R12, -RZ, RZ, 0, 0 ;  /* 0x00000000ff0c7431 */ /* 0x000fe200000001ff */
[----:B------:R-:W-:Y:S01]  /*0640*/  BSSY.RECONVERGENT B2, `(.L_x_10) ;  /* 0x0000012000027945 */ /* 0x000fe20003800200 */
[----:B------:R-:W-:Y:S01]  /*0650*/  IMAD.MOV.U32 R35, RZ, RZ, RZ ;  /* 0x000000ffff237224 */ /* 0x000fe200078e00ff */
[----:B------:R-:W-:Y:S01]  /*0660*/  MOV R0, R1 ;  /* 0x0000000100007202 */ /* 0x000fe20000000f00 */
[----:B------:R-:W-:Y:S01]  /*0670*/  IMAD.MOV.U32 R4, RZ, RZ, RZ ;  /* 0x000000ffff047224 */ /* 0x000fe200078e00ff */
[----:B------:R-:W-:Y:S01]  /*0680*/  LOP3.LUT R37, R2, 0x80000000, RZ, 0xfc, !PT ;  /* 0x8000000002257812 */ /* 0x000fe200078efcff */
[----:B0-----:R-:W-:Y:S02]  /*0690*/  IMAD.U32 R28, RZ, RZ, UR6 ;  /* 0x00000006ff1c7e24 */ /* 0x001fe4000f8e00ff */
[----:B------:R-:W-:-:S07]  /*06a0*/  IMAD.U32 R29, RZ, RZ, UR7 ;  /* 0x00000007ff1d7e24 */ /* 0x000fce000f8e00ff */
.L_x_11:
[----:B------:R0:W2:Y:S01]  /*06b0*/  LDG.E.CONSTANT R2, desc[UR4][R28.64] ;  /* 0x000000041c027981 */ /* 0x0000a2000c1e9900 */
[----:B------:R-:W-:-:S05]  /*06c0*/  VIADD R4, R4, 0x1 ;  /* 0x0000000104047836 */ /* 0x000fca0000000000 */
[----:B------:R-:W-:Y:S02]  /*06d0*/  ISETP.NE.AND P1, PT, R4, 0x6, PT ;  /* 0x000000060400780c */ /* 0x000fe40003f25270 */
[----:B0-----:R-:W-:-:S04]  /*06e0*/  IADD3 R28, P3, PT, R28, 0x4, RZ ;  /* 0x000000041c1c7810 */ /* 0x001fc80007f7e0ff */
[----:B------:R-:W-:Y:S01]  /*06f0*/  IADD3.X R29, PT, PT, RZ, R29, RZ, P3, !PT ;  /* 0x0000001dff1d7210 */ /* 0x000fe20001ffe4ff */
[----:B--2---:R-:W-:-:S03]  /*0700*/  IMAD.WIDE.U32 R2, R2, R37, RZ ;  /* 0x0000002502027225 */ /* 0x004fc600078e00ff */
[----:B------:R-:W-:-:S05]  /*0710*/  IADD3 R31, P2, PT, R2, R12, RZ ;  /* 0x0000000c021f7210 */ /* 0x000fca0007f5e0ff */
[----:B------:R0:W-:Y:S01]  /*0720*/  STL [R0], R31 ;  /* 0x0000001f00007387 */ /* 0x0001e20000100800 */
[----:B------:R-:W-:Y:S02]  /*0730*/  IMAD.X R12, R3, 0x1, R35, P2 ;  /* 0x00000001030c7824 */ /* 0x000fe400010e0623 */
[----:B0-----:R-:W-:Y:S01]  /*0740*/  VIADD R0, R0, 0x4 ;  /* 0x0000000400007836 */ /* 0x001fe20000000000 */
[----:B------:R-:W-:Y:S06]  /*0750*/  @P1 BRA `(.L_x_11) ;  /* 0xfffffffc00d41947 */ /* 0x000fec000383ffff */
[----:B------:R-:W-:Y:S05]  /*0760*/  BSYNC.RECONVERGENT B2 ;  /* 0x0000000000027941 */ /* 0x000fea0003800200 */
.L_x_10:
[----:B------:R-:W-:Y:S01]  /*0770*/  SHF.R.U32.HI R4, RZ, 0x17, R13 ;  /* 0x00000017ff047819 */ /* 0x000fe2000001160d */
[----:B------:R0:W-:Y:S03]  /*0780*/  STL [R1+0x18], R12 ;  /* 0x0000180c01007387 */ /* 0x0001e60000100800 */
[C---:B------:R-:W-:Y:S02]  /*0790*/  LOP3.LUT R0, R4.reuse, 0xe0, RZ, 0xc0, !PT ;  /* 0x000000e004007812 */ /* 0x040fe400078ec0ff */
[----:B------:R-:W-:-:S03]  /*07a0*/  LOP3.LUT P1, RZ, R4, 0x1f, RZ, 0xc0, !PT ;  /* 0x0000001f04ff7812 */ /* 0x000fc6000782c0ff */
[----:B------:R-:W-:-:S05]  /*07b0*/  VIADD R0, R0, 0xffffff80 ;  /* 0xffffff8000007836 */ /* 0x000fca0000000000 */
[----:B------:R-:W-:-:S05]  /*07c0*/  SHF.R.U32.HI R0, RZ, 0x5, R0 ;  /* 0x00000005ff007819 */ /* 0x000fca0000011600 */
[----:B------:R-:W-:-:S05]  /*07d0*/  IMAD R30, R0, -0x4, R1 ;  /* 0xfffffffc001e7824 */ /* 0x000fca00078e0201 */
[----:B------:R-:W2:Y:S04]  /*07e0*/  LDL R0, [R30+0x18] ;  /* 0x000018001e007983 */ /* 0x000ea80000100800 */
[----:B------:R-:W2:Y:S04]  /*07f0*/  LDL R3, [R30+0x14] ;  /* 0x000014001e037983 */ /* 0x000ea80000100800 */
[----:B------:R-:W3:Y:S01]  /*0800*/  @P1 LDL R2, [R30+0x10] ;  /* 0x000010001e021983 */ /* 0x000ee20000100800 */
[----:B------:R-:W-:Y:S01]  /*0810*/  LOP3.LUT R4, R4, 0x1f, RZ, 0xc0, !PT ;  /* 0x0000001f04047812 */ /* 0x000fe200078ec0ff */
[----:B------:R-:W-:Y:S01]  /*0820*/  UMOV UR6, 0x54442d19 ;  /* 0x54442d1900067882 */ /* 0x000fe20000000000 */
[----:B------:R-:W-:-:S02]  /*0830*/  UMOV UR7, 0x3bf921fb ;  /* 0x3bf921fb00077882 */ /* 0x000fc40000000000 */
[-C--:B--2---:R-:W-:Y:S02]  /*0840*/  @P1 SHF.L.W.U32.HI R0, R3, R4.reuse, R0 ;  /* 0x0000000403001219 */ /* 0x084fe40000010e00 */
[----:B---3--:R-:W-:Y:S02]  /*0850*/  @P1 SHF.L.W.U32.HI R3, R2, R4, R3 ;  /* 0x0000000402031219 */ /* 0x008fe40000010e03 */
[----:B------:R-:W-:Y:S02]  /*0860*/  ISETP.GE.AND P1, PT, R13, RZ, PT ;  /* 0x000000ff0d00720c */ /* 0x000fe40003f26270 */
[C---:B------:R-:W-:Y:S02]  /*0870*/  SHF.L.W.U32.HI R2, R3.reuse, 0x2, R0 ;  /* 0x0000000203027819 */ /* 0x040fe40000010e00 */
[----:B------:R-:W-:Y:S02]  /*0880*/  SHF.L.U32 R3, R3, 0x2, RZ ;  /* 0x0000000203037819 */ /* 0x000fe400000006ff */
[----:B------:R-:W-:-:S04]  /*0890*/  SHF.R.S32.HI R4, RZ, 0x1f, R2 ;  /* 0x0000001fff047819 */ /* 0x000fc80000011402 */
[C---:B------:R-:W-:Y:S02]  /*08a0*/  LOP3.LUT R28, R4.reuse, R3, RZ, 0x3c, !PT ;  /* 0x00000003041c7212 */ /* 0x040fe400078e3cff */
[----:B------:R-:W-:Y:S02]  /*08b0*/  LOP3.LUT R29, R4, R2, RZ, 0x3c, !PT ;  /* 0x00000002041d7212 */ /* 0x000fe400078e3cff */
[----:B------:R-:W-:Y:S02]  /*08c0*/  SHF.R.U32.HI R3, RZ, 0x1e, R0 ;  /* 0x0000001eff037819 */ /* 0x000fe40000011600 */
[C---:B------:R-:W-:Y:S02]  /*08d0*/  LOP3.LUT R4, R2.reuse, R13, RZ, 0x3c, !PT ;  /* 0x0000000d02047212 */ /* 0x040fe400078e3cff */
[----:B------:R-:W1:Y:S01]  /*08e0*/  I2F.F64.S64 R28, R28 ;  /* 0x0000001c001c7312 */ /* 0x000e620000301c00 */
[----:B------:R-:W-:Y:S02]  /*08f0*/  LEA.HI R0, R2, R3, RZ, 0x1 ;  /* 0x0000000302007211 */ /* 0x000fe400078f08ff */
[----:B------:R-:W-:-:S03]  /*0900*/  ISETP.GE.AND P2, PT, R4, RZ, PT ;  /* 0x000000ff0400720c */ /* 0x000fc60003f46270 */
[----:B------:R-:W-:-:S04]  /*0910*/  IMAD.MOV R2, RZ, RZ, -R0 ;  /* 0x000000ffff027224 */ /* 0x000fc800078e0a00 */
[----:B------:R-:W-:Y:S01]  /*0920*/  @!P1 IMAD.MOV.U32 R0, RZ, RZ, R2 ;  /* 0x000000ffff009224 */ /* 0x000fe200078e0002 */
[----:B-1----:R-:W-:-:S10]  /*0930*/  DMUL R30, R28, UR6 ;  /* 0x000000061c1e7c28 */ /* 0x002fd40008000000 */
[----:B------:R-:W1:Y:S02]  /*0940*/  F2F.F32.F64 R30, R30 ;  /* 0x0000001e001e7310 */ /* 0x000e640000301000 */
[----:B01----:R-:W-:-:S07]  /*0950*/  FSEL R2, -R30, R30, !P2 ;  /* 0x0000001e1e027208 */ /* 0x003fce0005000100 */
.L_x_9:
[----:B------:R-:W-:Y:S05]  /*0960*/  BSYNC.RECONVERGENT B1 ;  /* 0x0000000000017941 */ /* 0x000fea0003800200 */
.L_x_8:
[----:B------:R-:W-:Y:S01]  /*0970*/  MOV R29, 0x37cbac00 ;  /* 0x37cbac00001d7802 */ /* 0x000fe20000000f00 */
[----:B------:R-:W-:Y:S01]  /*0980*/  FMUL R3, R2, R2 ;  /* 0x0000000202037220 */ /* 0x000fe20000400000 */
[----:B------:R-:W-:Y:S01]  /*0990*/  LOP3.LUT R12, R0, 0x1, RZ, 0xc0, !PT ;  /* 0x00000001000c7812 */ /* 0x000fe200078ec0ff */
[----:B------:R-:W-:Y:S02]  /*09a0*/  HFMA2 R28, -RZ, RZ, 1.541015625, -0.052001953125 ;  /* 0x3e2aaaa8ff1c7431 */ /* 0x000fe400000001ff */
[----:B------:R-:W-:Y:S02]  /*09b0*/  IMAD.MOV.U32 R30, RZ, RZ, 0x3c0885e4 ;  /* 0x3c0885e4ff1e7424 */ /* 0x000fe400078e00ff */
[----:B------:R-:W-:Y:S01]  /*09c0*/  FFMA R4, R3, R29, -0.0013887860113754868507 ;  /* 0xbab607ed03047423 */ /* 0x000fe2000000001d */
[----:B------:R-:W-:Y:S01]  /*09d0*/  ISETP.NE.U32.AND P1, PT, R12, 0x1, PT ;  /* 0x000000010c00780c */ /* 0x000fe20003f25070 */
[----:B------:R-:W-:Y:S01]  /*09e0*/  VIADD R0, R0, 0x1 ;  /* 0x0000000100007836 */ /* 0x000fe20000000000 */
[----:B------:R-:W-:Y:S02]  /*09f0*/  BSSY.RECONVERGENT B1, `(.L_x_12) ;  /* 0x0000042000017945 */ /* 0x000fe40003800200 */
[----:B------:R-:W-:-:S02]  /*0a00*/  FSEL R4, R4, -0.00019574658654164522886, P1 ;  /* 0xb94d415304047808 */ /* 0x000fc40000800000 */
[----:B------:R-:W-:Y:S02]  /*0a10*/  FSEL R12, R30, 0.041666727513074874878, !P1 ;  /* 0x3d2aaabb1e0c7808 */ /* 0x000fe40004800000 */
[----:B------:R-:W-:Y:S02]  /*0a20*/  LOP3.LUT P2, RZ, R0, 0x2, RZ, 0xc0, !PT ;  /* 0x0000000200ff7812 */ /* 0x000fe4000784c0ff */
[----:B------:R-:W-:Y:S01]  /*0a30*/  FSEL R0, R2, 1, !P1 ;  /* 0x3f80000002007808 */ /* 0x000fe20004800000 */
[----:B------:R-:W-:Y:S01]  /*0a40*/  FFMA R4, R3, R4, R12 ;  /* 0x0000000403047223 */ /* 0x000fe2000000000c */
[----:B------:R-:W-:-:S03]  /*0a50*/  FSEL R35, -R28, -0.4999999701976776123, !P1 ;  /* 0xbeffffff1c237808 */ /* 0x000fc60004800100 */
[C---:B------:R-:W-:Y:S02]  /*0a60*/  FFMA R31, R3.reuse, R0, RZ ;  /* 0x00000000031f7223 */ /* 0x040fe400000000ff */
[----:B------:R-:W-:-:S04]  /*0a70*/  FFMA R4, R3, R4, R35 ;  /* 0x0000000403047223 */ /* 0x000fc80000000023 */
[----:B------:R-:W-:-:S04]  /*0a80*/  FFMA R31, R31, R4, R0 ;  /* 0x000000041f1f7223 */ /* 0x000fc80000000000 */
[----:B------:R-:W-:-:S04]  /*0a90*/  @P2 FADD R31, RZ, -R31 ;  /* 0x8000001fff1f2221 */ /* 0x000fc80000000000 */
[----:B------:R-:W-:Y:S01]  /*0aa0*/  FMUL R31, R31, R38 ;  /* 0x000000261f1f7220 */ /* 0x000fe20000400000 */
[----:B------:R-:W-:Y:S06]  /*0ab0*/  @!P0 BRA `(.L_x_13) ;  /* 0x0000000000d48947 */ /* 0x000fec0003800000 */
[----:B------:R-:W-:-:S13]  /*0ac0*/  FSETP.NEU.AND P0, PT, |R13|, +INF , PT ;  /* 0x7f8000000d00780b */ /* 0x000fda0003f0d200 */
[----:B------:R-:W-:Y:S01]  /*0ad0*/  @!P0 FMUL R11, RZ, R13 ;  /* 0x0000000dff0b8220 */ /* 0x000fe20000400000 */
[----:B------:R-:W-:Y:S01]  /*0ae0*/  @!P0 IMAD.MOV.U32 R33, RZ, RZ, RZ ;  /* 0x000000ffff218224 */ /* 0x000fe200078e00ff */
[----:B------:R-:W-:Y:S06]  /*0af0*/  @!P0 BRA `(.L_x_13) ;  /* 0x0000000000c48947 */ /* 0x000fec0003800000 */
[----:B------:R-:W-:Y:S01]  /*0b00*/  IMAD.SHL.U32 R2, R13, 0x100, RZ ;  /* 0x000001000d027824 */ /* 0x000fe200078e00ff */
[----:B------:R-:W-:Y:S01]  /*0b10*/  BSSY.RECONVERGENT B2, `(.L_x_14) ;  /* 0x0000010000027945 */ /* 0x000fe20003800200 */
[----:B------:R-:W-:Y:S01]  /*0b20*/  MOV R0, RZ ;  /* 0x000000ff00007202 */ /* 0x000fe20000000f00 */
[----:B------:R-:W-:Y:S02]  /*0b30*/  IMAD.MOV.U32 R33, RZ, RZ, RZ ;  /* 0x000000ffff217224 */ /* 0x000fe400078e00ff */
[----:B------:R-:W-:Y:S01]  /*0b40*/  IMAD.MOV.U32 R4, RZ, RZ, RZ ;  /* 0x000000ffff047224 */ /* 0x000fe200078e00ff */
[----:B------:R-:W-:-:S07]  /*0b50*/  LOP3.LUT R37, R2, 0x80000000, RZ, 0xfc, !PT ;  /* 0x8000000002257812 */ /* 0x000fce00078efcff */
.L_x_15:
[----:B0-----:R-:W0:Y:S02]  /*0b60*/  LDC.64 R2, c[0x4][0x48] ;  /* 0x01001200ff027b82 */ /* 0x001e240000000a00 */
[----:B0-----:R-:W-:-:S05]  /*0b70*/  IMAD.WIDE.U32 R34, R4, 0x4, R2 ;  /* 0x0000000404227825 */ /* 0x001fca00078e0002 */
[----:B------:R-:W2:Y:S01]  /*0b80*/  LDG.E.CONSTANT R2, desc[UR4][R34.64] ;  /* 0x0000000422027981 */ /* 0x000ea2000c1e9900 */
[C---:B------:R-:W-:Y:S01]  /*0b90*/  LEA R11, R4.reuse, R1, 0x2 ;  /* 0x00000001040b7211 */ /* 0x040fe200078e10ff */
[----:B------:R-:W-:-:S05]  /*0ba0*/  VIADD R4, R4, 0x1 ;  /* 0x0000000104047836 */ /* 0x000fca0000000000 */
[----:B------:R-:W-:Y:S01]  /*0bb0*/  ISETP.NE.AND P0, PT, R4, 0x6, PT ;  /* 0x000000060400780c */ /* 0x000fe20003f05270 */
[----:B--2---:R-:W-:-:S03]  /*0bc0*/  IMAD.WIDE.U32 R2, R2, R37, RZ ;  /* 0x0000002502027225 */ /* 0x004fc600078e00ff */
[----:B------:R-:W-:-:S05]  /*0bd0*/  IADD3 R2, P1, PT, R2, R0, RZ ;  /* 0x0000000002027210 */ /* 0x000fca0007f3e0ff */
[----:B------:R0:W-:Y:S01]  /*0be0*/  STL [R11], R2 ;  /* 0x000000020b007387 */ /* 0x0001e20000100800 */
[----:B------:R-:W-:-:S03]  /*0bf0*/  IMAD.X R0, R3, 0x1, R33, P1 ;  /* 0x0000000103007824 */ /* 0x000fc600008e0621 */
[----:B------:R-:W-:Y:S05]  /*0c00*/  @P0 BRA `(.L_x_15) ;  /* 0xfffffffc00d40947 */ /* 0x000fea000383ffff */
[----:B------:R-:W-:Y:S05]  /*0c10*/  BSYNC.RECONVERGENT B2 ;  /* 0x0000000000027941 */ /* 0x000fea0003800200 */
.L_x_14:
[----:B0-----:R-:W-:Y:S01]  /*0c20*/  SHF.R.U32.HI R11, RZ, 0x17, R13 ;  /* 0x00000017ff0b7819 */ /* 0x001fe2000001160d */
[----:B------:R0:W-:Y:S03]  /*0c30*/  STL [R1+0x18], R0 ;  /* 0x0000180001007387 */ /* 0x0001e60000100800 */
[C---:B------:R-:W-:Y:S02]  /*0c40*/  LOP3.LUT R2, R11.reuse, 0xe0, RZ, 0xc0, !PT ;  /* 0x000000e00b027812 */ /* 0x040fe400078ec0ff */
[----:B------:R-:W-:Y:S02]  /*0c50*/  LOP3.LUT P0, RZ, R11, 0x1f, RZ, 0xc0, !PT ;  /* 0x0000001f0bff7812 */ /* 0x000fe4000780c0ff */
[----:B------:R-:W-:-:S04]  /*0c60*/  IADD3 R2, PT, PT, R2, -0x80, RZ ;  /* 0xffffff8002027810 */ /* 0x000fc80007ffe0ff */
[----:B------:R-:W-:-:S05]  /*0c70*/  SHF.R.U32.HI R2, RZ, 0x5, R2 ;  /* 0x00000005ff027819 */ /* 0x000fca0000011602 */
[----:B------:R-:W-:-:S05]  /*0c80*/  IMAD R33, R2, -0x4, R1 ;  /* 0xfffffffc02217824 */ /* 0x000fca00078e0201 */
[----:B------:R-:W2:Y:S04]  /*0c90*/  LDL R4, [R33+0x18] ;  /* 0x0000180021047983 */ /* 0x000ea80000100800 */
[----:B------:R-:W2:Y:S04]  /*0ca0*/  LDL R3, [R33+0x14] ;  /* 0x0000140021037983 */ /* 0x000ea80000100800 */
[----:B------:R-:W3:Y:S01]  /*0cb0*/  @P0 LDL R2, [R33+0x10] ;  /* 0x0000100021020983 */ /* 0x000ee20000100800 */
[----:B------:R-:W-:Y:S01]  /*0cc0*/  LOP3.LUT R11, R11, 0x1f, RZ, 0xc0, !PT ;  /* 0x0000001f0b0b7812 */ /* 0x000fe200078ec0ff */
[----:B------:R-:W-:Y:S01]  /*0cd0*/  UMOV UR6, 0x54442d19 ;  /* 0x54442d1900067882 */ /* 0x000fe20000000000 */
[----:B------:R-:W-:Y:S01]  /*0ce0*/  UMOV UR7, 0x3bf921fb ;  /* 0x3bf921fb00077882 */ /* 0x000fe20000000000 */
[----:B------:R-:W-:-:S02]  /*0cf0*/  ISETP.GE.AND P1, PT, R13, RZ, PT ;  /* 0x000000ff0d00720c */ /* 0x000fc40003f26270 */
[-C--:B--2---:R-:W-:Y:S02]  /*0d00*/  @P0 SHF.L.W.U32.HI R4, R3, R11.reuse, R4 ;  /* 0x0000000b03040219 */ /* 0x084fe40000010e04 */
[----:B---3--:R-:W-:-:S04]  /*0d10*/  @P0 SHF.L.W.U32.HI R3, R2, R11, R3 ;  /* 0x0000000b02030219 */ /* 0x008fc80000010e03 */
[C-C-:B------:R-:W-:Y:S01]  /*0d20*/  SHF.L.W.U32.HI R11, R3.reuse, 0x2, R4.reuse ;  /* 0x00000002030b7819 */ /* 0x140fe20000010e04 */
[----:B------:R-:W-:Y:S01]  /*0d30*/  IMAD.SHL.U32 R3, R3, 0x4, RZ ;  /* 0x0000000403037824 */ /* 0x000fe200078e00ff */
[----:B------:R-:W-:Y:S02]  /*0d40*/  SHF.R.U32.HI R4, RZ, 0x1e, R4 ;  /* 0x0000001eff047819 */ /* 0x000fe40000011604 */
[----:B------:R-:W-:Y:S02]  /*0d50*/  SHF.R.S32.HI R12, RZ, 0x1f, R11 ;  /* 0x0000001fff0c7819 */ /* 0x000fe4000001140b */
[C---:B------:R-:W-:Y:S02]  /*0d60*/  LEA.HI R33, R11.reuse, R4, RZ, 0x1 ;  /* 0x000000040b217211 */ /* 0x040fe400078f08ff */
[C---:B------:R-:W-:Y:S02]  /*0d70*/  LOP3.LUT R2, R12.reuse, R3, RZ, 0x3c, !PT ;  /* 0x000000030c027212 */ /* 0x040fe400078e3cff */
[----:B------:R-:W-:Y:S01]  /*0d80*/  LOP3.LUT R3, R12, R11, RZ, 0x3c, !PT ;  /* 0x0000000b0c037212 */ /* 0x000fe200078e3cff */
[----:B0-----:R-:W-:Y:S01]  /*0d90*/  IMAD.MOV R0, RZ, RZ, -R33 ;  /* 0x000000ffff007224 */ /* 0x001fe200078e0a21 */
[----:B------:R-:W-:-:S04]  /*0da0*/  LOP3.LUT R13, R11, R13, RZ, 0x3c, !PT ;  /* 0x0000000d0b0d7212 */ /* 0x000fc800078e3cff */
[----:B------:R-:W0:Y:S01]  /*0db0*/  I2F.F64.S64 R2, R2 ;  /* 0x0000000200027312 */ /* 0x000e220000301c00 */
[----:B------:R-:W-:Y:S02]  /*0dc0*/  ISETP.GE.AND P0, PT, R13, RZ, PT ;  /* 0x000000ff0d00720c */ /* 0x000fe40003f06270 */
[----:B------:R-:W-:Y:S01]  /*0dd0*/  @!P1 MOV R33, R0 ;  /* 0x0000000000219202 */ /* 0x000fe20000000f00 */
[----:B0-----:R-:W-:-:S10]  /*0de0*/  DMUL R34, R2, UR6 ;  /* 0x0000000602227c28 */ /* 0x001fd40008000000 */
[----:B------:R-:W0:Y:S02]  /*0df0*/  F2F.F32.F64 R34, R34 ;  /* 0x0000002200227310 */ /* 0x000e240000301000 */
[----:B0-----:R-:W-:-:S07]  /*0e00*/  FSEL R11, -R34, R34, !P0 ;  /* 0x00000022220b7208 */ /* 0x001fce0004000100 */
.L_x_13:
[----:B------:R-:W-:Y:S05]  /*0e10*/  BSYNC.RECONVERGENT B1 ;  /* 0x0000000000017941 */ /* 0x000fea0003800200 */
.L_x_12:
[----:B------:R-:W-:Y:S01]  /*0e20*/  FMUL R2, R11, R11 ;  /* 0x0000000b0b027220 */ /* 0x000fe20000400000 */
[C---:B------:R-:W-:Y:S01]  /*0e30*/  LOP3.LUT R0, R33.reuse, 0x1, RZ, 0xc0, !PT ;  /* 0x0000000121007812 */ /* 0x040fe200078ec0ff */
[----:B------:R-:W0:Y:S01]  /*0e40*/  LDCU UR6, c[0x3][0x60] ;  /* 0x00c00c00ff0677ac */ /* 0x000e220008000800 */
[----:B------:R-:W-:Y:S01]  /*0e50*/  LOP3.LUT P1, RZ, R33, 0x2, RZ, 0xc0, !PT ;  /* 0x0000000221ff7812 */ /* 0x000fe2000782c0ff */
[----:B------:R-:W-:Y:S01]  /*0e60*/  FFMA R29, R2, R29, -0.0013887860113754868507 ;  /* 0xbab607ed021d7423 */ /* 0x000fe2000000001d */
[----:B------:R-:W-:Y:S01]  /*0e70*/  ISETP.NE.U32.AND P0, PT, R0, 0x1, PT ;  /* 0x000000010000780c */ /* 0x000fe20003f05070 */
[----:B------:R-:W-:Y:S03]  /*0e80*/  BSSY.RECONVERGENT B6, `(.L_x_16) ;  /* 0x000001a000067945 */ /* 0x000fe60003800200 */
[----:B------:R-:W-:Y:S02]  /*0e90*/  FSEL R3, R30, 0.041666727513074874878, P0 ;  /* 0x3d2aaabb1e037808 */ /* 0x000fe40000000000 */
[----:B------:R-:W-:-:S02]  /*0ea0*/  FSEL R29, R29, -0.00019574658654164522886, !P0 ;  /* 0xb94d41531d1d7808 */ /* 0x000fc40004000000 */
[----:B------:R-:W-:Y:S02]  /*0eb0*/  FSEL R0, R11, 1, P0 ;  /* 0x3f8000000b007808 */ /* 0x000fe40000000000 */
[----:B------:R-:W-:Y:S01]  /*0ec0*/  FSEL R28, -R28, -0.4999999701976776123, P0 ;  /* 0xbeffffff1c1c7808 */ /* 0x000fe20000000100 */
[C---:B------:R-:W-:Y:S02]  /*0ed0*/  FFMA R29, R2.reuse, R29, R3 ;  /* 0x0000001d021d7223 */ /* 0x040fe40000000003 */
[C---:B------:R-:W-:Y:S02]  /*0ee0*/  FFMA R3, R2.reuse, R0, RZ ;  /* 0x0000000002037223 */ /* 0x040fe400000000ff */
[----:B------:R-:W-:Y:S01]  /*0ef0*/  FFMA R28, R2, R29, R28 ;  /* 0x0000001d021c7223 */ /* 0x000fe2000000001c */
[----:B0-----:R-:W-:-:S03]  /*0f00*/  IMAD.U32 R11, RZ, RZ, UR6 ;  /* 0x00000006ff0b7e24 */ /* 0x001fc6000f8e00ff */
[----:B------:R-:W-:-:S04]  /*0f10*/  FFMA R3, R3, R28, R0 ;  /* 0x0000001c03037223 */ /* 0x000fc80000000000 */
[----:B------:R-:W-:-:S04]  /*0f20*/  @P1 FADD R3, RZ, -R3 ;  /* 0x80000003ff031221 */ /* 0x000fc80000000000 */
[----:B------:R-:W-:-:S04]  /*0f30*/  FMUL R38, R3, R38 ;  /* 0x0000002603267220 */ /* 0x000fc80000400000 */
[----:B------:R-:W0:Y:S08]  /*0f40*/  MUFU.RCP R3, R38 ;  /* 0x0000002600037308 */ /* 0x000e300000001000 */
[----:B------:R-:W1:Y:S01]  /*0f50*/  FCHK P0, R11, R38 ;  /* 0x000000260b007302 */ /* 0x000e620000000000 */
[----:B0-----:R-:W-:-:S04]  /*0f60*/  FFMA R0, -R38, R3, 1 ;  /* 0x3f80000026007423 */ /* 0x001fc80000000103 */
[----:B------:R-:W-:-:S04]  /*0f70*/  FFMA R0, R3, R0, R3 ;  /* 0x0000000003007223 */ /* 0x000fc80000000003 */
[----:B------:R-:W-:-:S04]  /*0f80*/  FFMA R3, R0, UR6, RZ ;  /* 0x0000000600037c23 */ /* 0x000fc800080000ff */
[----:B------:R-:W-:-:S04]  /*0f90*/  FFMA R2, -R38, R3, UR6 ;  /* 0x0000000626027e23 */ /* 0x000fc80008000103 */
[----:B------:R-:W-:Y:S01]  /*0fa0*/  FFMA R0, R0, R2, R3 ;  /* 0x0000000200007223 */ /* 0x000fe20000000003 */
[----:B-1----:R-:W-:Y:S06]  /*0fb0*/  @!P0 BRA `(.L_x_17) ;  /* 0x0000000000188947 */ /* 0x002fec0003800000 */
[----:B------:R-:W0:Y:S01]  /*0fc0*/  LDCU UR6, c[0x3][0x60] ;  /* 0x00c00c00ff0677ac */ /* 0x000e220008000800 */
[----:B------:R-:W-:Y:S01]  /*0fd0*/  IMAD.MOV.U32 R37, RZ, RZ, R38 ;  /* 0x000000ffff257224 */ /* 0x000fe200078e0026 */
[----:B------:R-:W-:Y:S02]  /*0fe0*/  MOV R4, 0x1010 ;  /* 0x0000101000047802 */ /* 0x000fe40000000f00 */
[----:B0-----:R-:W-:-:S07]  /*0ff0*/  MOV R3, UR6 ;  /* 0x0000000600037c02 */ /* 0x001fce0008000f00 */
[----:B------:R-:W-:Y:S05]  /*1000*/  CALL.REL.NOINC `($__internal_2_$__cuda_sm3x_div_rn_noftz_f32_slowpath) ;  /* 0x0000001400c07944 */ /* 0x000fea0003c00000 */
[----:B------:R-:W-:-:S07]  /*1010*/  IMAD.MOV.U32 R0, RZ, RZ, R3 ;  /* 0x000000ffff007224 */ /* 0x000fce00078e0003 */
.L_x_17:
[----:B------:R-:W-:Y:S05]  /*1020*/  BSYNC.RECONVERGENT B6 ;  /* 0x0000000000067941 */ /* 0x000fea0003800200 */
.L_x_16:
[----:B------:R-:W0:Y:S01]  /*1030*/  LDC R2, c[0x3][0x64] ;  /* 0x00c01900ff027b82 */ /* 0x000e220000000800 */
[----:B------:R-:W-:-:S05]  /*1040*/  FMUL R11, R31, R0 ;  /* 0x000000001f0b7220 */ /* 0x000fca0000400000 */
[----:B0-----:R-:W-:-:S04]  /*1050*/  FSETP.GEU.AND P0, PT, R11, R2, PT ;  /* 0x000000020b00720b */ /* 0x001fc80003f0e000 */
[----:B------:R-:W-:-:S13]  /*1060*/  FSETP.LEU.OR P0, PT, R11, -R2, P0 ;  /* 0x800000020b00720b */ /* 0x000fda000070b400 */
[----:B------:R-:W-:Y:S05]  /*1070*/  @P0 BRA `(.L_x_18) ;  /* 0xfffffff000680947 */ /* 0x000fea000383ffff */
[----:B------:R-:W-:Y:S05]  /*1080*/  BSYNC B5 ;  /* 0x0000000000057941 */ /* 0x000fea0003800000 */
.L_x_4:
[----:B------:R-:W-:-:S05]  /*1090*/  FMUL R12, R32, R0 ;  /* 0x00000000200c7220 */ /* 0x000fca0000400000 */
[----:B------:R-:W-:-:S04]  /*10a0*/  FSETP.GEU.AND P0, PT, R12, R2, PT ;  /* 0x000000020c00720b */ /* 0x000fc80003f0e000 */
[----:B------:R-:W-:-:S13]  /*10b0*/  FSETP.LEU.OR P0, PT, R12, -R2, P0 ;  /* 0x800000020c00720b */ /* 0x000fda000070b400 */
[----:B------:R-:W-:Y:S05]  /*10c0*/  @P0 BRA `(.L_x_19) ;  /* 0xfffffff000500947 */ /* 0x000fea000383ffff */
[----:B------:R-:W-:Y:S05]  /*10d0*/  BSYNC B4 ;  /* 0x0000000000047941 */ /* 0x000fea0003800000 */
.L_x_3:
[----:B------:R-:W0:Y:S01]  /*10e0*/  LDCU.64 UR6, c[0x3][0x58] ;  /* 0x00c00b00ff0677ac */ /* 0x000e220008000a00 */
[----:B------:R-:W1:Y:S01]  /*10f0*/  LDCU UR8, c[0x3][0x54] ;  /* 0x00c00a80ff0877ac */ /* 0x000e620008000800 */
[----:B0-----:R-:W-:-:S04]  /*1100*/  FMUL R0, R38, UR6 ;  /* 0x0000000626007c20 */ /* 0x001fc80008400000 */
[----:B-1----:R-:W-:-:S04]  /*1110*/  FFMA R13, R31, UR8, R0 ;  /* 0x000000081f0d7c23 */ /* 0x002fc80008000000 */
[----:B------:R-:W-:-:S04]  /*1120*/  FFMA R13, R32, UR7, R13 ;  /* 0x00000007200d7c23 */ /* 0x000fc8000800000d */
[----:B------:R-:W-:-:S05]  /*1130*/  FFMA R3, R13, R13, R10 ;  /* 0x0000000d0d037223 */ /* 0x000fca000000000a */
[----:B------:R-:W-:-:S13]  /*1140*/  FSETP.GT.AND P0, PT, R3, R8, PT ;  /* 0x000000080300720b */ /* 0x000fda0003f04000 */
[----:B------:R-:W-:Y:S05]  /*1150*/  @!P0 BRA `(.L_x_20) ;  /* 0xfffffff000288947 */ /* 0x000fea000383ffff */
[----:B------:R-:W-:Y:S05]  /*1160*/  BSYNC B3 ;  /* 0x0000000000037941 */ /* 0x000fea0003800000 */
.L_x_2:
[----:B------:R-:W-:Y:S01]  /*1170*/  FADD R3, R3, -R8 ;  /* 0x8000000803037221 */ /* 0x000fe20000000000 */
[----:B------:R-:W-:Y:S03]  /*1180*/  BSSY.RECONVERGENT B1, `(.L_x_21) ;  /* 0x000000d000017945 */ /* 0x000fe60003800200 */
[----:B------:R-:W-:Y:S01]  /*1190*/  VIADD R0, R3, 0xf3000000 ;  /* 0xf300000003007836 */ /* 0x000fe20000000000 */
[----:B------:R0:W1:Y:S04]  /*11a0*/  MUFU.RSQ R2, R3 ;  /* 0x0000000300027308 */ /* 0x0000680000001400 */
[----:B------:R-:W-:-:S13]  /*11b0*/  ISETP.GT.U32.AND P0, PT, R0, 0x727fffff, PT ;  /* 0x727fffff0000780c */ /* 0x000fda0003f04070 */
[----:B01----:R-:W-:Y:S05]  /*11c0*/  @!P0 BRA `(.L_x_22) ;  /* 0x0000000000108947 */ /* 0x003fea0003800000 */
[----:B------:R-:W-:-:S07]  /*11d0*/  MOV R34, 0x11f0 ;  /* 0x000011f000227802 */ /* 0x000fce0000000f00 */
[----:B------:R-:W-:Y:S05]  /*11e0*/  CALL.REL.NOINC `($__internal_1_$__cuda_sm20_sqrt_rn_f32_slowpath) ;  /* 0x0000001000f07944 */ /* 0x000fea0003c00000 */
[----:B------:R-:W-:Y:S01]  /*11f0*/  MOV R0, R39 ;  /* 0x0000002700007202 */ /* 0x000fe20000000f00 */
[----:B------:R-:W-:Y:S06]  /*1200*/  BRA `(.L_x_23) ;  /* 0x0000000000107947 */ /* 0x000fec0003800000 */
.L_x_22:
[----:B------:R-:W-:Y:S01]  /*1210*/  FMUL.FTZ R0, R3, R2 ;  /* 0x0000000203007220 */ /* 0x000fe20000410000 */
[----:B------:R-:W-:-:S03]  /*1220*/  FMUL.FTZ R2, R2, 0.5 ;  /* 0x3f00000002027820 */ /* 0x000fc60000410000 */
[----:B------:R-:W-:-:S04]  /*1230*/  FFMA R3, -R0, R0, R3 ;  /* 0x0000000000037223 */ /* 0x000fc80000000103 */
[----:B------:R-:W-:-:S07]  /*1240*/  FFMA R0, R3, R2, R0 ;  /* 0x0000000203007223 */ /* 0x000fce0000000000 */
.L_x_23:
[----:B------:R-:W-:Y:S05]  /*1250*/  BSYNC.RECONVERGENT B1 ;  /* 0x0000000000017941 */ /* 0x000fea0003800200 */
.L_x_21:
[----:B------:R-:W0:Y:S01]  /*1260*/  LDCU.64 UR8, c[0x3][0x58] ;  /* 0x00c00b00ff0877ac */ /* 0x000e220008000a00 */
[----:B------:R-:W-:Y:S01]  /*1270*/  FADD R13, R13, -R0 ;  /* 0x800000000d0d7221 */ /* 0x000fe20000000000 */
[----:B------:R-:W-:Y:S01]  /*1280*/  BSSY.RECONVERGENT B1, `(.L_x_24) ;  /* 0x0000017000017945 */ /* 0x000fe20003800200 */
[----:B------:R-:W1:Y:S02]  /*1290*/  LDCU UR6, c[0x3][0x54] ;  /* 0x00c00a80ff0677ac */ /* 0x000e640008000800 */
[-C--:B------:R-:W-:Y:S01]  /*12a0*/  FMUL R38, R38, R13.reuse ;  /* 0x0000000d26267220 */ /* 0x080fe20000400000 */
[-C--:B------:R-:W-:Y:S01]  /*12b0*/  FMUL R31, R31, R13.reuse ;  /* 0x0000000d1f1f7220 */ /* 0x080fe20000400000 */
[----:B------:R-:W-:Y:S02]  /*12c0*/  FMUL R32, R32, R13 ;  /* 0x0000000d20207220 */ /* 0x000fe40000400000 */
[----:B0-----:R-:W-:Y:S02]  /*12d0*/  FADD R2, R38, -UR8 ;  /* 0x8000000826027e21 */ /* 0x001fe40008000000 */
[----:B------:R-:W-:Y:S01]  /*12e0*/  FADD R0, R32, -UR9 ;  /* 0x8000000920007e21 */ /* 0x000fe20008000000 */
[----:B-1----:R-:W-:Y:S01]  /*12f0*/  FADD R4, R31, -UR6 ;  /* 0x800000061f047e21 */ /* 0x002fe20008000000 */
[----:B------:R-:W-:-:S04]  /*1300*/  FMUL R3, R2, R2 ;  /* 0x0000000202037220 */ /* 0x000fc80000400000 */
[----:B------:R-:W-:-:S04]  /*1310*/  FFMA R3, R4, R4, R3 ;  /* 0x0000000404037223 */ /* 0x000fc80000000003 */
[----:B------:R-:W-:-:S04]  /*1320*/  FFMA R28, R0, R0, R3 ;  /* 0x00000000001c7223 */ /* 0x000fc80000000003 */
[----:B------:R-:W-:Y:S01]  /*1330*/  VIADD R13, R28, 0xf3000000 ;  /* 0xf30000001c0d7836 */ /* 0x000fe20000000000 */
[----:B------:R0:W1:Y:S04]  /*1340*/  MUFU.RSQ R3, R28 ;  /* 0x0000001c00037308 */ /* 0x0000680000001400 */
[----:B------:R-:W-:-:S13]  /*1350*/  ISETP.GT.U32.AND P0, PT, R13, 0x727fffff, PT ;  /* 0x727fffff0d00780c */ /* 0x000fda0003f04070 */
[----:B01----:R-:W-:Y:S05]  /*1360*/  @!P0 BRA `(.L_x_25) ;  /* 0x0000000000108947 */ /* 0x003fea0003800000 */
[----:B------:R-:W-:Y:S01]  /*1370*/  IMAD.MOV.U32 R3, RZ, RZ, R28 ;  /* 0x000000ffff037224 */ /* 0x000fe200078e001c */
[----:B------:R-:W-:-:S07]  /*1380*/  MOV R34, 0x13a0 ;  /* 0x000013a000227802 */ /* 0x000fce0000000f00 */
[----:B------:R-:W-:Y:S05]  /*1390*/  CALL.REL.NOINC `($__internal_1_$__cuda_sm20_sqrt_rn_f32_slowpath) ;  /* 0x0000001000847944 */ /* 0x000fea0003c00000 */
[----:B------:R-:W-:Y:S05]  /*13a0*/  BRA `(.L_x_26) ;  /* 0x0000000000107947 */ /* 0x000fea0003800000 */
.L_x_25:
[----:B------:R-:W-:Y:S01]  /*13b0*/  FMUL.FTZ R39, R28, R3 ;  /* 0x000000031c277220 */ /* 0x000fe20000410000 */
[----:B------:R-:W-:-:S03]  /*13c0*/  FMUL.FTZ R3, R3, 0.5 ;  /* 0x3f00000003037820 */ /* 0x000fc60000410000 */
[----:B------:R-:W-:-:S04]  /*13d0*/  FFMA R28, -R39, R39, R28 ;  /* 0x00000027271c7223 */ /* 0x000fc8000000011c */
[----:B------:R-:W-:-:S07]  /*13e0*/  FFMA R39, R28, R3, R39 ;  /* 0x000000031c277223 */ /* 0x000fce0000000027 */
.L_x_26:
[----:B------:R-:W-:Y:S05]  /*13f0*/  BSYNC.RECONVERGENT B1 ;  /* 0x0000000000017941 */ /* 0x000fea0003800200 */
.L_x_24:
[----:B------:R-:W0:Y:S01]  /*1400*/  MUFU.RCP R28, R39 ;  /* 0x00000027001c7308 */ /* 0x000e220000001000 */
[----:B------:R-:W-:Y:S07]  /*1410*/  BSSY.RECONVERGENT B3, `(.L_x_27) ;  /* 0x000000d000037945 */ /* 0x000fee0003800200 */
[----:B------:R-:W1:Y:S01]  /*1420*/  FCHK P0, R4, R39 ;  /* 0x0000002704007302 */ /* 0x000e620000000000 */
[----:B0-----:R-:W-:-:S04]  /*1430*/  FFMA R3, R28, -R39, 1 ;  /* 0x3f8000001c037423 */ /* 0x001fc80000000827 */
[----:B------:R-:W-:-:S04]  /*1440*/  FFMA R3, R28, R3, R28 ;  /* 0x000000031c037223 */ /* 0x000fc8000000001c */
[----:B------:R-:W-:-:S04]  /*1450*/  FFMA R28, R4, R3, RZ ;  /* 0x00000003041c7223 */ /* 0x000fc800000000ff */
[----:B------:R-:W-:-:S04]  /*1460*/  FFMA R13, R28, -R39, R4 ;  /* 0x800000271c0d7223 */ /* 0x000fc80000000004 */
[----:B------:R-:W-:Y:S01]  /*1470*/  FFMA R13, R3, R13, R28 ;  /* 0x0000000d030d7223 */ /* 0x000fe2000000001c */
[----:B-1----:R-:W-:Y:S06]  /*1480*/  @!P0 BRA `(.L_x_28) ;  /* 0x0000000000148947 */ /* 0x002fec0003800000 */
[----:B------:R-:W-:Y:S01]  /*1490*/  MOV R3, R4 ;  /* 0x0000000400037202 */ /* 0x000fe20000000f00 */
[----:B------:R-:W-:Y:S01]  /*14a0*/  IMAD.MOV.U32 R37, RZ, RZ, R39 ;  /* 0x000000ffff257224 */ /* 0x000fe200078e0027 */
[----:B------:R-:W-:-:S07]  /*14b0*/  MOV R4, 0x14d0 ;  /* 0x000014d000047802 */ /* 0x000fce0000000f00 */
[----:B------:R-:W-:Y:S05]  /*14c0*/  CALL.REL.NOINC `($__internal_2_$__cuda_sm3x_div_rn_noftz_f32_slowpath) ;  /* 0x0000001000907944 */ /* 0x000fea0003c00000 */
[----:B------:R-:W-:-:S07]  /*14d0*/  IMAD.MOV.U32 R13, RZ, RZ, R3 ;  /* 0x000000ffff0d7224 */ /* 0x000fce00078e0003 */
.L_x_28:
[----:B------:R-:W-:Y:S05]  /*14e0*/  BSYNC.RECONVERGENT B3 ;  /* 0x0000000000037941 */ /* 0x000fea0003800200 */
.L_x_27:
        /* <DEDUP_REMOVED lines=14> */
.L_x_30:
[----:B------:R-:W-:Y:S05]  /*15d0*/  BSYNC.RECONVERGENT B3 ;  /* 0x0000000000037941 */ /* 0x000fea0003800200 */
.L_x_29:
        /* <DEDUP_REMOVED lines=14> */
.L_x_32:
[----:B------:R-:W-:Y:S05]  /*16c0*/  BSYNC.RECONVERGENT B3 ;  /* 0x0000000000037941 */ /* 0x000fea0003800200 */
.L_x_31:
[----:B------:R-:W0:Y:S01]  /*16d0*/  LDCU.64 UR6, c[0x3][0x48] ;  /* 0x00c00900ff0677ac */ /* 0x000e220008000a00 */
[----:B------:R-:W-:Y:S01]  /*16e0*/  BSSY.RECONVERGENT B1, `(.L_x_33) ;  /* 0x0000015000017945 */ /* 0x000fe20003800200 */
[----:B------:R-:W1:Y:S01]  /*16f0*/  LDCU UR8, c[0x3][0x50] ;  /* 0x00c00a00ff0877ac */ /* 0x000e620008000800 */
[----:B0-----:R-:W-:Y:S01]  /*1700*/  FADD R0, -R38, UR7 ;  /* 0x0000000726007e21 */ /* 0x001fe20008000100 */
[----:B------:R-:W-:-:S03]  /*1710*/  FADD R4, -R31, UR6 ;  /* 0x000000061f047e21 */ /* 0x000fc60008000100 */
[----:B------:R-:W-:Y:S01]  /*1720*/  FMUL R3, R0, R0 ;  /* 0x0000000000037220 */ /* 0x000fe20000400000 */
[----:B-1----:R-:W-:-:S03]  /*1730*/  FADD R2, -R32, UR8 ;  /* 0x0000000820027e21 */ /* 0x002fc60008000100 */
[----:B------:R-:W-:-:S04]  /*1740*/  FFMA R3, R4, R4, R3 ;  /* 0x0000000404037223 */ /* 0x000fc80000000003 */
[----:B------:R-:W-:-:S04]  /*1750*/  FFMA R30, R2, R2, R3 ;  /* 0x00000002021e7223 */ /* 0x000fc80000000003 */
        /* <DEDUP_REMOVED lines=9> */
.L_x_34:
[----:B------:R-:W-:Y:S01]  /*17f0*/  FMUL.FTZ R31, R30, R3 ;  /* 0x000000031e1f7220 */ /* 0x000fe20000410000 */
[----:B------:R-:W-:-:S03]  /*1800*/  FMUL.FTZ R3, R3, 0.5 ;  /* 0x3f00000003037820 */ /* 0x000fc60000410000 */
[----:B------:R-:W-:-:S04]  /*1810*/  FFMA R30, -R31, R31, R30 ;  /* 0x0000001f1f1e7223 */ /* 0x000fc8000000011e */
[----:B------:R-:W-:-:S07]  /*1820*/  FFMA R31, R30, R3, R31 ;  /* 0x000000031e1f7223 */ /* 0x000fce000000001f */
.L_x_35:
[----:B------:R-:W-:Y:S05]  /*1830*/  BSYNC.RECONVERGENT B1 ;  /* 0x0000000000017941 */ /* 0x000fea0003800200 */
.L_x_33:
        /* <DEDUP_REMOVED lines=14> */
.L_x_37:
[----:B------:R-:W-:Y:S05]  /*1920*/  BSYNC.RECONVERGENT B3 ;  /* 0x0000000000037941 */ /* 0x000fea0003800200 */
.L_x_36:
        /* <DEDUP_REMOVED lines=14> */
.L_x_39:
[----:B------:R-:W-:Y:S05]  /*1a10*/  BSYNC.RECONVERGENT B3 ;  /* 0x0000000000037941 */ /* 0x000fea0003800200 */
.L_x_38:
        /* <DEDUP_REMOVED lines=14> */
.L_x_41:
[----:B------:R-:W-:Y:S05]  /*1b00*/  BSYNC.RECONVERGENT B3 ;  /* 0x0000000000037941 */ /* 0x000fea0003800200 */
.L_x_40:
[----:B------:R-:W0:Y:S01]  /*1b10*/  MUFU.RCP64H R3, R15 ;  /* 0x0000000f00037308 */ /* 0x000e220000001800 */
[----:B------:R-:W-:Y:S01]  /*1b20*/  HFMA2 R2, -RZ, RZ, 0, 5.9604644775390625e-08 ;  /* 0x00000001ff027431 */ /* 0x000fe200000001ff */
[----:B------:R-:W1:Y:S01]  /*1b30*/  LDCU UR6, c[0x3][0x64] ;  /* 0x00c00c80ff0677ac */ /* 0x000e620008000800 */
[----:B------:R-:W-:Y:S01]  /*1b40*/  FMUL R39, R39, R28 ;  /* 0x0000001c27277220 */ /* 0x000fe20000400000 */
[----:B------:R-:W-:Y:S03]  /*1b50*/  BSSY.RECONVERGENT B1, `(.L_x_42) ;  /* 0x0000018000017945 */ /* 0x000fe60003800200 */
[----:B------:R-:W-:-:S04]  /*1b60*/  FFMA R13, R32, R13, R39 ;  /* 0x0000000d200d7223 */ /* 0x000fc80000000027 */
[----:B------:R-:W-:Y:S01]  /*1b70*/  FFMA R0, R0, R33, R13 ;  /* 0x0000002100007223 */ /* 0x000fe2000000000d */
[----:B0-----:R-:W-:Y:S01]  /*1b80*/  DFMA R36, -R14, R2, 1 ;  /* 0x3ff000000e24742b */ /* 0x001fe20000000102 */
[----:B-1----:R-:W-:-:S07]  /*1b90*/  FADD R30, -R11, UR6 ;  /* 0x000000060b1e7e21 */ /* 0x002fce0008000100 */
[----:B------:R-:W-:Y:S01]  /*1ba0*/  DFMA R36, R36, R36, R36 ;  /* 0x000000242424722b */ /* 0x000fe20000000024 */
[----:B------:R-:W0:Y:S07]  /*1bb0*/  F2F.F64.F32 R30, R30 ;  /* 0x0000001e001e7310 */ /* 0x000e2e0000201800 */
[----:B------:R-:W-:-:S08]  /*1bc0*/  DFMA R36, R2, R36, R2 ;  /* 0x000000240224722b */ /* 0x000fd00000000002 */
[----:B------:R-:W-:Y:S01]  /*1bd0*/  DFMA R2, -R14, R36, 1 ;  /* 0x3ff000000e02742b */ /* 0x000fe20000000124 */
[----:B0-----:R-:W-:-:S07]  /*1be0*/  FSETP.GEU.AND P1, PT, |R31|, 6.5827683646048100446e-37, PT ;  /* 0x036000001f00780b */ /* 0x001fce0003f2e200 */
[----:B------:R-:W-:-:S08]  /*1bf0*/  DFMA R36, R36, R2, R36 ;  /* 0x000000022424722b */ /* 0x000fd00000000024 */
[----:B------:R-:W-:-:S08]  /*1c00*/  DMUL R2, R30, R36 ;  /* 0x000000241e027228 */ /* 0x000fd00000000000 */
[----:B------:R-:W-:-:S08]  /*1c10*/  DFMA R34, -R14, R2, R30 ;  /* 0x000000020e22722b */ /* 0x000fd0000000011e */
[----:B------:R-:W-:-:S10]  /*1c20*/  DFMA R2, R36, R34, R2 ;  /* 0x000000222402722b */ /* 0x000fd40000000002 */
[----:B------:R-:W-:-:S05]  /*1c30*/  FFMA R4, RZ, R15, R3 ;  /* 0x0000000fff047223 */ /* 0x000fca0000000003 */
[----:B------:R-:W-:Y:S02]  /*1c40*/  FSETP.GT.AND P0, PT, |R4|, 1.469367938527859385e-39, PT ;  /* 0x001000000400780b */ /* 0x000fe40003f04200 */
[----:B------:R-:W-:-:S11]  /*1c50*/  FMNMX.NAN R4, RZ, R0, !PT ;  /* 0x00000000ff047209 */ /* 0x000fd60007820000 */
[----:B------:R-:W-:Y:S05]  /*1c60*/  @P0 BRA P1, `(.L_x_43) ;  /* 0x0000000000180947 */ /* 0x000fea0000800000 */
[----:B------:R-:W-:Y:S01]  /*1c70*/  IMAD.MOV.U32 R28, RZ, RZ, R14 ;  /* 0x000000ffff1c7224 */ /* 0x000fe200078e000e */
[----:B------:R-:W-:Y:S01]  /*1c80*/  MOV R0, 0x1cb0 ;  /* 0x00001cb000007802 */ /* 0x000fe20000000f00 */
[----:B------:R-:W-:-:S07]  /*1c90*/  IMAD.MOV.U32 R29, RZ, RZ, R15 ;  /* 0x000000ffff1d7224 */ /* 0x000fce00078e000f */
[----:B------:R-:W-:Y:S05]  /*1ca0*/  CALL.REL.NOINC `($__internal_0_$__cuda_sm20_div_rn_f64_full) ;  /* 0x0000000000cc7944 */ /* 0x000fea0003c00000 */
[----:B------:R-:W-:Y:S01]  /*1cb0*/  MOV R2, R28 ;  /* 0x0000001c00027202 */ /* 0x000fe20000000f00 */
[----:B------:R-:W-:-:S07]  /*1cc0*/  IMAD.MOV.U32 R3, RZ, RZ, R29 ;  /* 0x000000ffff037224 */ /* 0x000fce00078e001d */
.L_x_43:
[----:B------:R-:W-:Y:S05]  /*1cd0*/  BSYNC.RECONVERGENT B1 ;  /* 0x0000000000017941 */ /* 0x000fea0003800200 */
.L_x_42:
[----:B------:R-:W0:Y:S01]  /*1ce0*/  MUFU.RCP64H R29, R15 ;  /* 0x0000000f001d7308 */ /* 0x000e220000001800 */
[----:B------:R-:W-:Y:S01]  /*1cf0*/  IMAD.MOV.U32 R28, RZ, RZ, 0x1 ;  /* 0x00000001ff1c7424 */ /* 0x000fe200078e00ff */
[----:B------:R-:W1:Y:S01]  /*1d00*/  LDCU UR6, c[0x3][0x64] ;  /* 0x00c00c80ff0677ac */ /* 0x000e620008000800 */
[----:B------:R-:W-:Y:S04]  /*1d10*/  BSSY.RECONVERGENT B1, `(.L_x_44) ;  /* 0x0000017000017945 */ /* 0x000fe80003800200 */
[----:B0-----:R-:W-:-:S08]  /*1d20*/  DFMA R30, -R14, R28, 1 ;  /* 0x3ff000000e1e742b */ /* 0x001fd0000000011c */
[----:B------:R-:W-:-:S08]  /*1d30*/  DFMA R30, R30, R30, R30 ;  /* 0x0000001e1e1e722b */ /* 0x000fd0000000001e */
[----:B------:R-:W-:Y:S01]  /*1d40*/  DFMA R28, R28, R30, R28 ;  /* 0x0000001e1c1c722b */ /* 0x000fe2000000001c */
[----:B-1----:R-:W-:Y:S01]  /*1d50*/  FADD R30, R12, UR6 ;  /* 0x000000060c1e7e21 */ /* 0x002fe20008000000 */
[----:B------:R-:W0:Y:S06]  /*1d60*/  LDCU UR6, c[0x0][0x38c] ;  /* 0x00007180ff0677ac */ /* 0x000e2c0008000800 */
[----:B------:R-:W-:Y:S01]  /*1d70*/  DFMA R12, -R14, R28, 1 ;  /* 0x3ff000000e0c742b */ /* 0x000fe2000000011c */
[----:B------:R-:W1:Y:S07]  /*1d80*/  F2F.F64.F32 R30, R30 ;  /* 0x0000001e001e7310 */ /* 0x000e6e0000201800 */
[----:B------:R-:W-:-:S02]  /*1d90*/  DFMA R34, R28, R12, R28 ;  /* 0x0000000c1c22722b */ /* 0x000fc4000000001c */
[----:B0-----:R-:W0:Y:S06]  /*1da0*/  I2F.F64 R12, UR6 ;  /* 0x00000006000c7d12 */ /* 0x001e2c0008201c00 */
[----:B-1----:R-:W-:Y:S01]  /*1db0*/  DMUL R28, R34, R30 ;  /* 0x0000001e221c7228 */ /* 0x002fe20000000000 */
[----:B------:R-:W-:-:S07]  /*1dc0*/  FSETP.GEU.AND P1, PT, |R31|, 6.5827683646048100446e-37, PT ;  /* 0x036000001f00780b */ /* 0x000fce0003f2e200 */
[----:B------:R-:W-:Y:S02]  /*1dd0*/  DFMA R32, -R14, R28, R30 ;  /* 0x0000001c0e20722b */ /* 0x000fe4000000011e */
[----:B0-----:R-:W-:-:S06]  /*1de0*/  DMUL R2, R12, R2 ;  /* 0x000000020c027228 */ /* 0x001fcc0000000000 */
[----:B------:R-:W-:Y:S01]  /*1df0*/  DFMA R28, R34, R32, R28 ;  /* 0x00000020221c722b */ /* 0x000fe2000000001c */
[----:B------:R0:W1:Y:S09]  /*1e00*/  F2I.F64.TRUNC R41, R2 ;  /* 0x0000000200297311 */ /* 0x000072000030d100 */
[----:B------:R-:W-:-:S05]  /*1e10*/  FFMA R0, RZ, R15, R29 ;  /* 0x0000000fff007223 */ /* 0x000fca000000001d */
[----:B------:R-:W-:-:S13]  /*1e20*/  FSETP.GT.AND P0, PT, |R0|, 1.469367938527859385e-39, PT ;  /* 0x001000000000780b */ /* 0x000fda0003f04200 */
[----:B01----:R-:W-:Y:S05]  /*1e30*/  @P0 BRA P1, `(.L_x_45) ;  /* 0x0000000000100947 */ /* 0x003fea0000800000 */
[----:B------:R-:W-:Y:S01]  /*1e40*/  MOV R28, R14 ;  /* 0x0000000e001c7202 */ /* 0x000fe20000000f00 */
[----:B------:R-:W-:Y:S01]  /*1e50*/  IMAD.MOV.U32 R29, RZ, RZ, R15 ;  /* 0x000000ffff1d7224 */ /* 0x000fe200078e000f */
[----:B------:R-:W-:-:S07]  /*1e60*/  MOV R0, 0x1e80 ;  /* 0x00001e8000007802 */ /* 0x000fce0000000f00 */
[----:B------:R-:W-:Y:S05]  /*1e70*/  CALL.REL.NOINC `($__internal_0_$__cuda_sm20_div_rn_f64_full) ;  /* 0x0000000000587944 */ /* 0x000fea0003c00000 */
.L_x_45:
[----:B------:R-:W-:Y:S05]  /*1e80*/  BSYNC.RECONVERGENT B1 ;  /* 0x0000000000017941 */ /* 0x000fea0003800200 */
.L_x_44:
[----:B------:R-:W0:Y:S01]  /*1e90*/  LDCU UR6, c[0x0][0x398] ;  /* 0x00007300ff0677ac */ /* 0x000e220008000800 */
[----:B------:R-:W-:Y:S01]  /*1ea0*/  DMUL R12, R12, R28 ;  /* 0x0000001c0c0c7228 */ /* 0x000fe20000000000 */
[----:B------:R-:W1:Y:S01]  /*1eb0*/  LDC.64 R2, c[0x0][0x380] ;  /* 0x0000e000ff027b82 */ /* 0x000e620000000a00 */
[----:B------:R-:W2:Y:S08]  /*1ec0*/  LDCU.64 UR8, c[0x0][0x388] ;  /* 0x00007100ff0877ac */ /* 0x000eb00008000a00 */
[----:B------:R-:W3:Y:S01]  /*1ed0*/  F2I.F64.TRUNC R12, R12 ;  /* 0x0000000c000c7311 */ /* 0x000ee2000030d100 */
[----:B0-----:R-:W-:-:S05]  /*1ee0*/  VIADD R9, R9, UR6 ;  /* 0x0000000609097c36 */ /* 0x001fca0008000000 */
[----:B--2---:R-:W-:Y:S01]  /*1ef0*/  ISETP.GE.AND P0, PT, R9, UR8, PT ;  /* 0x0000000809007c0c */ /* 0x004fe2000bf06270 */
[----:B---3--:R-:W-:-:S04]  /*1f00*/  IMAD R41, R41, UR9, R12 ;  /* 0x0000000929297c24 */ /* 0x008fc8000f8e020c */
[----:B-1----:R-:W-:-:S05]  /*1f10*/  IMAD.WIDE R2, R41, 0x4, R2 ;  /* 0x0000000429027825 */ /* 0x002fca00078e0202 */
[----:B------:R0:W-:Y:S03]  /*1f20*/  REDG.E.ADD.F32.FTZ.RN.STRONG.GPU desc[UR4][R2.64], R4 ;  /* 0x00000004020079a6 */ /* 0x0001e6000c12f304 */
[----:B------:R-:W-:Y:S05]  /*1f30*/  @!P0 BRA `(.L_x_46) ;  /* 0xffffffe000ac8947 */ /* 0x000fea000383ffff */
.L_x_1:
[----:B------:R-:W-:Y:S05]  /*1f40*/  BSYNC B0 ;  /* 0x0000000000007941 */ /* 0x000fea0003800000 */
.L_x_0:
[----:B0-----:R-:W0:Y:S01]  /*1f50*/  LDC.64 R2, c[0x4][0x40] ;  /* 0x01001000ff027b82 */ /* 0x001e220000000a00 */
[----:B-----5:R-:W-:Y:S04]  /*1f60*/  STG.E.64 desc[UR4][R26.64], R22 ;  /* 0x000000161a007986 */ /* 0x020fe8000c101b04 */
[----:B------:R-:W-:Y:S04]  /*1f70*/  STG.E.64 desc[UR4][R26.64+0x8], R20 ;  /* 0x000008141a007986 */ /* 0x000fe8000c101b04 */
[----:B------:R-:W-:Y:S04]  /*1f80*/  STG.E.64 desc[UR4][R26.64+0x10], R18 ;  /* 0x000010121a007986 */ /* 0x000fe8000c101b04 */
[----:B------:R-:W-:Y:S04]  /*1f90*/  STG.E.64 desc[UR4][R26.64+0x18], R16 ;  /* 0x000018101a007986 */ /* 0x000fe8000c101b04 */
[----:B------:R-:W-:Y:S04]  /*1fa0*/  STG.E.64 desc[UR4][R26.64+0x28], R24 ;  /* 0x000028181a007986 */ /* 0x000fe8000c101b04 */
[----:B------:R-:W-:Y:S04]  /*1fb0*/  STG.E desc[UR4][R26.64+0x20], R5 ;  /* 0x000020051a007986 */ /* 0x000fe8000c101904 */
[----:B0-----:R-:W-:Y:S01]  /*1fc0*/  REDG.E.ADD.64.STRONG.GPU desc[UR4][R2.64], R6 ;  /* 0x000000060200798e */ /* 0x001fe2000c12e504 */
[----:B------:R-:W-:Y:S05]  /*1fd0*/  EXIT ;  /* 0x000000000000794d */ /* 0x000fea0003800000 */
        .weak           $__internal_0_$__cuda_sm20_div_rn_f64_full
        .type           $__internal_0_$__cuda_sm20_div_rn_f64_full,@function
        .size           $__internal_0_$__cuda_sm20_div_rn_f64_full,($__internal_1_$__cuda_sm20_sqrt_rn_f32_slowpath - $__internal_0_$__cuda_sm20_div_rn_f64_full)
$__internal_0_$__cuda_sm20_div_rn_f64_full:
[C---:B------:R-:W-:Y:S01]  /*1fe0*/  FSETP.GEU.AND P0, PT, |R29|.reuse, 1.469367938527859385e-39, PT ;  /* 0x001000001d00780b */ /* 0x040fe20003f0e200 */
[----:B------:R-:W-:Y:S01]  /*1ff0*/  IMAD.MOV.U32 R32, RZ, RZ, 0x1 ;  /* 0x00000001ff207424 */ /* 0x000fe200078e00ff */
[----:B------:R-:W-:Y:S01]  /*2000*/  LOP3.LUT R2, R29, 0x800fffff, RZ, 0xc0, !PT ;  /* 0x800fffff1d027812 */ /* 0x000fe200078ec0ff */
[----:B------:R-:W-:Y:S01]  /*2010*/  IMAD.MOV.U32 R40, RZ, RZ, 0x1ca00000 ;  /* 0x1ca00000ff287424 */ /* 0x000fe200078e00ff */
[C---:B------:R-:W-:Y:S01]  /*2020*/  FSETP.GEU.AND P2, PT, |R31|.reuse, 1.469367938527859385e-39, PT ;  /* 0x001000001f00780b */ /* 0x040fe20003f4e200 */
[----:B------:R-:W-:Y:S01]  /*2030*/  BSSY.RECONVERGENT B2, `(.L_x_47) ;  /* 0x0000052000027945 */ /* 0x000fe20003800200 */
[----:B------:R-:W-:Y:S02]  /*2040*/  LOP3.LUT R3, R2, 0x3ff00000, RZ, 0xfc, !PT ;  /* 0x3ff0000002037812 */ /* 0x000fe400078efcff */
[----:B------:R-:W-:Y:S02]  /*2050*/  MOV R2, R28 ;  /* 0x0000001c00027202 */ /* 0x000fe40000000f00 */
[----:B------:R-:W-:-:S02]  /*2060*/  LOP3.LUT R11, R31, 0x7ff00000, RZ, 0xc0, !PT ;  /* 0x7ff000001f0b7812 */ /* 0x000fc400078ec0ff */
[----:B------:R-:W-:Y:S01]  /*2070*/  LOP3.LUT R42, R29, 0x7ff00000, RZ, 0xc0, !PT ;  /* 0x7ff000001d2a7812 */ /* 0x000fe200078ec0ff */
[----:B------:R-:W-:-:S03]  /*2080*/  @!P0 DMUL R2, R28, 8.98846567431157953865e+307 ;  /* 0x7fe000001c028828 */ /* 0x000fc60000000000 */
[----:B------:R-:W-:Y:S02]  /*2090*/  ISETP.GE.U32.AND P1, PT, R11, R42, PT ;  /* 0x0000002a0b00720c */ /* 0x000fe40003f26070 */
[----:B------:R-:W-:Y:S01]  /*20a0*/  @!P2 LOP3.LUT R34, R29, 0x7ff00000, RZ, 0xc0, !PT ;  /* 0x7ff000001d22a812 */ /* 0x000fe200078ec0ff */
[----:B------:R-:W0:Y:S03]  /*20b0*/  MUFU.RCP64H R33, R3 ;  /* 0x0000000300217308 */ /* 0x000e260000001800 */
[----:B------:R-:W-:Y:S02]  /*20c0*/  @!P2 ISETP.GE.U32.AND P3, PT, R11, R34, PT ;  /* 0x000000220b00a20c */ /* 0x000fe40003f66070 */
[----:B------:R-:W-:Y:S02]  /*20d0*/  @!P0 LOP3.LUT R42, R3, 0x7ff00000, RZ, 0xc0, !PT ;  /* 0x7ff00000032a8812 */ /* 0x000fe400078ec0ff */
[----:B------:R-:W-:-:S04]  /*20e0*/  @!P2 SEL R35, R40, 0x63400000, !P3 ;  /* 0x634000002823a807 */ /* 0x000fc80005800000 */
[----:B------:R-:W-:-:S04]  /*20f0*/  @!P2 LOP3.LUT R38, R35, 0x80000000, R31, 0xf8, !PT ;  /* 0x800000002326a812 */ /* 0x000fc800078ef81f */
[----:B------:R-:W-:Y:S01]  /*2100*/  @!P2 LOP3.LUT R39, R38, 0x100000, RZ, 0xfc, !PT ;  /* 0x001000002627a812 */ /* 0x000fe200078efcff */
[----:B------:R-:W-:Y:S01]  /*2110*/  @!P2 IMAD.MOV.U32 R38, RZ, RZ, RZ ;  /* 0x000000ffff26a224 */ /* 0x000fe200078e00ff */
[----:B0-----:R-:W-:-:S08]  /*2120*/  DFMA R36, R32, -R2, 1 ;  /* 0x3ff000002024742b */ /* 0x001fd00000000802 */
[----:B------:R-:W-:-:S08]  /*2130*/  DFMA R36, R36, R36, R36 ;  /* 0x000000242424722b */ /* 0x000fd00000000024 */
[----:B------:R-:W-:Y:S01]  /*2140*/  DFMA R36, R32, R36, R32 ;  /* 0x000000242024722b */ /* 0x000fe20000000020 */
[----:B------:R-:W-:Y:S02]  /*2150*/  SEL R33, R40, 0x63400000, !P1 ;  /* 0x6340000028217807 */ /* 0x000fe40004800000 */
[----:B------:R-:W-:Y:S02]  /*2160*/  MOV R32, R30 ;  /* 0x0000001e00207202 */ /* 0x000fe40000000f00 */
[----:B------:R-:W-:-:S03]  /*2170*/  LOP3.LUT R33, R33, 0x800fffff, R31, 0xf8, !PT ;  /* 0x800fffff21217812 */ /* 0x000fc600078ef81f */
[----:B------:R-:W-:-:S03]  /*2180*/  DFMA R34, R36, -R2, 1 ;  /* 0x3ff000002422742b */ /* 0x000fc60000000802 */
[----:B------:R-:W-:-:S05]  /*2190*/  @!P2 DFMA R32, R32, 2, -R38 ;  /* 0x400000002020a82b */ /* 0x000fca0000000826 */
[----:B------:R-:W-:-:S08]  /*21a0*/  DFMA R34, R36, R34, R36 ;  /* 0x000000222422722b */ /* 0x000fd00000000024 */
[----:B------:R-:W-:-:S08]  /*21b0*/  DMUL R36, R34, R32 ;  /* 0x0000002022247228 */ /* 0x000fd00000000000 */
[----:B------:R-:W-:-:S08]  /*21c0*/  DFMA R38, R36, -R2, R32 ;  /* 0x800000022426722b */ /* 0x000fd00000000020 */
[----:B------:R-:W-:Y:S01]  /*21d0*/  DFMA R38, R34, R38, R36 ;  /* 0x000000262226722b */ /* 0x000fe20000000024 */
[----:B------:R-:W-:Y:S01]  /*21e0*/  IMAD.MOV.U32 R37, RZ, RZ, R11 ;  /* 0x000000ffff257224 */ /* 0x000fe200078e000b */
[----:B------:R-:W-:-:S04]  /*21f0*/  @!P2 LOP3.LUT R37, R33, 0x7ff00000, RZ, 0xc0, !PT ;  /* 0x7ff000002125a812 */ /* 0x000fc800078ec0ff */
[----:B------:R-:W-:-:S04]  /*2200*/  IADD3 R34, PT, PT, R37, -0x1, RZ ;  /* 0xffffffff25227810 */ /* 0x000fc80007ffe0ff */
[----:B------:R-:W-:Y:S01]  /*2210*/  ISETP.GT.U32.AND P0, PT, R34, 0x7feffffe, PT ;  /* 0x7feffffe2200780c */ /* 0x000fe20003f04070 */
[----:B------:R-:W-:-:S05]  /*2220*/  VIADD R34, R42, 0xffffffff ;  /* 0xffffffff2a227836 */ /* 0x000fca0000000000 */
[----:B------:R-:W-:-:S13]  /*2230*/  ISETP.GT.U32.OR P0, PT, R34, 0x7feffffe, P0 ;  /* 0x7feffffe2200780c */ /* 0x000fda0000704470 */
[----:B------:R-:W-:Y:S05]  /*2240*/  @P0 BRA `(.L_x_48) ;  /* 0x00000000006c0947 */ /* 0x000fea0003800000 */
[----:B------:R-:W-:-:S04]  /*2250*/  LOP3.LUT R34, R29, 0x7ff00000, RZ, 0xc0, !PT ;  /* 0x7ff000001d227812 */ /* 0x000fc800078ec0ff */
[CC--:B------:R-:W-:Y:S02]  /*2260*/  VIADDMNMX R30, R11.reuse, -R34.reuse, 0xb9600000, !PT ;  /* 0xb96000000b1e7446 */ /* 0x0c0fe40007800922 */
[----:B------:R-:W-:Y:S02]  /*2270*/  ISETP.GE.U32.AND P0, PT, R11, R34, PT ;  /* 0x000000220b00720c */ /* 0x000fe40003f06070 */
[----:B------:R-:W-:Y:S01]  /*2280*/  VIMNMX R11, PT, PT, R30, 0x46a00000, PT ;  /* 0x46a000001e0b7848 */ /* 0x000fe20003fe0100 */
[----:B------:R-:W-:Y:S01]  /*2290*/  IMAD.MOV.U32 R30, RZ, RZ, RZ ;  /* 0x000000ffff1e7224 */ /* 0x000fe200078e00ff */
[----:B------:R-:W-:-:S05]  /*22a0*/  SEL R40, R40, 0x63400000, !P0 ;  /* 0x6340000028287807 */ /* 0x000fca0004000000 */
[----:B------:R-:W-:-:S05]  /*22b0*/  IMAD.IADD R11, R11, 0x1, -R40 ;  /* 0x000000010b0b7824 */ /* 0x000fca00078e0a28 */
[----:B------:R-:W-:-:S06]  /*22c0*/  IADD3 R31, PT, PT, R11, 0x7fe00000, RZ ;  /* 0x7fe000000b1f7810 */ /* 0x000fcc0007ffe0ff */
[----:B------:R-:W-:-:S10]  /*22d0*/  DMUL R34, R38, R30 ;  /* 0x0000001e26227228 */ /* 0x000fd40000000000 */
[----:B------:R-:W-:-:S13]  /*22e0*/  FSETP.GTU.AND P0, PT, |R35|, 1.469367938527859385e-39, PT ;  /* 0x001000002300780b */ /* 0x000fda0003f0c200 */
[----:B------:R-:W-:Y:S05]  /*22f0*/  @P0 BRA `(.L_x_49) ;  /* 0x0000000000940947 */ /* 0x000fea0003800000 */
[----:B------:R-:W-:Y:S01]  /*2300*/  DFMA R2, R38, -R2, R32 ;  /* 0x800000022602722b */ /* 0x000fe20000000020 */
[----:B------:R-:W-:-:S09]  /*2310*/  IMAD.MOV.U32 R30, RZ, RZ, RZ ;  /* 0x000000ffff1e7224 */ /* 0x000fd200078e00ff */
[C---:B------:R-:W-:Y:S02]  /*2320*/  FSETP.NEU.AND P0, PT, R3.reuse, RZ, PT ;  /* 0x000000ff0300720b */ /* 0x040fe40003f0d000 */
[----:B------:R-:W-:-:S04]  /*2330*/  LOP3.LUT R29, R3, 0x80000000, R29, 0x48, !PT ;  /* 0x80000000031d7812 */ /* 0x000fc800078e481d */
[----:B------:R-:W-:-:S07]  /*2340*/  LOP3.LUT R31, R29, R31, RZ, 0xfc, !PT ;  /* 0x0000001f1d1f7212 */ /* 0x000fce00078efcff */
[----:B------:R-:W-:Y:S05]  /*2350*/  @!P0 BRA `(.L_x_49) ;  /* 0x00000000007c8947 */ /* 0x000fea0003800000 */
[C---:B------:R-:W-:Y:S01]  /*2360*/  IADD3 R3, PT, PT, -R11.reuse, RZ, RZ ;  /* 0x000000ff0b037210 */ /* 0x040fe20007ffe1ff */
[----:B------:R-:W-:Y:S01]  /*2370*/  IMAD.MOV.U32 R2, RZ, RZ, RZ ;  /* 0x000000ffff027224 */ /* 0x000fe200078e00ff */
[----:B------:R-:W-:Y:S01]  /*2380*/  DMUL.RP R30, R38, R30 ;  /* 0x0000001e261e7228 */ /* 0x000fe20000008000 */
[----:B------:R-:W-:-:S04]  /*2390*/  IADD3 R11, PT, PT, -R11, -0x43300000, RZ ;  /* 0xbcd000000b0b7810 */ /* 0x000fc80007ffe1ff */
[----:B------:R-:W-:-:S05]  /*23a0*/  DFMA R2, R34, -R2, R38 ;  /* 0x800000022202722b */ /* 0x000fca0000000026 */
[----:B------:R-:W-:-:S05]  /*23b0*/  LOP3.LUT R29, R31, R29, RZ, 0x3c, !PT ;  /* 0x0000001d1f1d7212 */ /* 0x000fca00078e3cff */
[----:B------:R-:W-:-:S04]  /*23c0*/  FSETP.NEU.AND P0, PT, |R3|, R11, PT ;  /* 0x0000000b0300720b */ /* 0x000fc80003f0d200 */
[----:B------:R-:W-:Y:S02]  /*23d0*/  FSEL R34, R30, R34, !P0 ;  /* 0x000000221e227208 */ /* 0x000fe40004000000 */
[----:B------:R-:W-:Y:S01]  /*23e0*/  FSEL R35, R29, R35, !P0 ;  /* 0x000000231d237208 */ /* 0x000fe20004000000 */
[----:B------:R-:W-:Y:S06]  /*23f0*/  BRA `(.L_x_49) ;  /* 0x0000000000547947 */ /* 0x000fec0003800000 */
.L_x_48:
[----:B------:R-:W-:-:S14]  /*2400*/  DSETP.NAN.AND P0, PT, R30, R30, PT ;  /* 0x0000001e1e00722a */ /* 0x000fdc0003f08000 */
[----:B------:R-:W-:Y:S05]  /*2410*/  @P0 BRA `(.L_x_50) ;  /* 0x0000000000440947 */ /* 0x000fea0003800000 */
[----:B------:R-:W-:-:S14]  /*2420*/  DSETP.NAN.AND P0, PT, R28, R28, PT ;  /* 0x0000001c1c00722a */ /* 0x000fdc0003f08000 */
[----:B------:R-:W-:Y:S05]  /*2430*/  @P0 BRA `(.L_x_51) ;  /* 0x0000000000300947 */ /* 0x000fea0003800000 */
[----:B------:R-:W-:Y:S01]  /*2440*/  ISETP.NE.AND P0, PT, R37, R42, PT ;  /* 0x0000002a2500720c */ /* 0x000fe20003f05270 */
[----:B------:R-:W-:Y:S01]  /*2450*/  IMAD.MOV.U32 R34, RZ, RZ, 0x0 ;  /* 0x00000000ff227424 */ /* 0x000fe200078e00ff */
[----:B------:R-:W-:-:S11]  /*2460*/  MOV R35, 0xfff80000 ;  /* 0xfff8000000237802 */ /* 0x000fd60000000f00 */
[----:B------:R-:W-:Y:S05]  /*2470*/  @!P0 BRA `(.L_x_49) ;  /* 0x0000000000348947 */ /* 0x000fea0003800000 */
[----:B------:R-:W-:Y:S02]  /*2480*/  ISETP.NE.AND P0, PT, R37, 0x7ff00000, PT ;  /* 0x7ff000002500780c */ /* 0x000fe40003f05270 */
[----:B------:R-:W-:Y:S02]  /*2490*/  LOP3.LUT R35, R31, 0x80000000, R29, 0x48, !PT ;  /* 0x800000001f237812 */ /* 0x000fe400078e481d */
[----:B------:R-:W-:-:S13]  /*24a0*/  ISETP.EQ.OR P0, PT, R42, RZ, !P0 ;  /* 0x000000ff2a00720c */ /* 0x000fda0004702670 */
[----:B------:R-:W-:Y:S01]  /*24b0*/  @P0 LOP3.LUT R2, R35, 0x7ff00000, RZ, 0xfc, !PT ;  /* 0x7ff0000023020812 */ /* 0x000fe200078efcff */
[----:B------:R-:W-:Y:S02]  /*24c0*/  @!P0 IMAD.MOV.U32 R34, RZ, RZ, RZ ;  /* 0x000000ffff228224 */ /* 0x000fe400078e00ff */
[----:B------:R-:W-:Y:S01]  /*24d0*/  @P0 IMAD.MOV.U32 R34, RZ, RZ, RZ ;  /* 0x000000ffff220224 */ /* 0x000fe200078e00ff */
[----:B------:R-:W-:Y:S01]  /*24e0*/  @P0 MOV R35, R2 ;  /* 0x0000000200230202 */ /* 0x000fe20000000f00 */
[----:B------:R-:W-:Y:S06]  /*24f0*/  BRA `(.L_x_49) ;  /* 0x0000000000147947 */ /* 0x000fec0003800000 */
.L_x_51:
[----:B------:R-:W-:Y:S01]  /*2500*/  LOP3.LUT R35, R29, 0x80000, RZ, 0xfc, !PT ;  /* 0x000800001d237812 */ /* 0x000fe200078efcff */
[----:B------:R-:W-:Y:S01]  /*2510*/  IMAD.MOV.U32 R34, RZ, RZ, R28 ;  /* 0x000000ffff227224 */ /* 0x000fe200078e001c */
[----:B------:R-:W-:Y:S06]  /*2520*/  BRA `(.L_x_49) ;  /* 0x0000000000087947 */ /* 0x000fec0003800000 */
.L_x_50:
[----:B------:R-:W-:Y:S01]  /*2530*/  LOP3.LUT R35, R31, 0x80000, RZ, 0xfc, !PT ;  /* 0x000800001f237812 */ /* 0x000fe200078efcff */
[----:B------:R-:W-:-:S07]  /*2540*/  IMAD.MOV.U32 R34, RZ, RZ, R30 ;  /* 0x000000ffff227224 */ /* 0x000fce00078e001e */
.L_x_49:
[----:B------:R-:W-:Y:S05]  /*2550*/  BSYNC.RECONVERGENT B2 ;  /* 0x0000000000027941 */ /* 0x000fea0003800200 */
.L_x_47:
[----:B------:R-:W-:Y:S02]  /*2560*/  HFMA2 R3, -RZ, RZ, 0, 0 ;  /* 0x00000000ff037431 */ /* 0x000fe400000001ff */
[----:B------:R-:W-:Y:S01]  /*2570*/  IMAD.MOV.U32 R2, RZ, RZ, R0 ;  /* 0x000000ffff027224 */ /* 0x000fe200078e0000 */
[----:B------:R-:W-:Y:S01]  /*2580*/  MOV R28, R34 ;  /* 0x00000022001c7202 */ /* 0x000fe20000000f00 */
[----:B------:R-:W-:Y:S02]  /*2590*/  IMAD.MOV.U32 R29, RZ, RZ, R35 ;  /* 0x000000ffff1d7224 */ /* 0x000fe400078e0023 */
[----:B------:R-:W-:Y:S05]  /*25a0*/  RET.REL.NODEC R2 `(_Z14rayTraceKernelPfiiP17curandStateXORWOWi) ;  /* 0xffffffd802947950 */ /* 0x000fea0003c3ffff */
        .weak           $__internal_1_$__cuda_sm20_sqrt_rn_f32_slowpath
        .type           $__internal_1_$__cuda_sm20_sqrt_rn_f32_slowpath,@function
        .size           $__internal_1_$__cuda_sm20_sqrt_rn_f32_slowpath,($__internal_2_$__cuda_sm3x_div_rn_noftz_f32_slowpath - $__internal_1_$__cuda_sm20_sqrt_rn_f32_slowpath)
$__internal_1_$__cuda_sm20_sqrt_rn_f32_slowpath:
[----:B------:R-:W-:-:S13]  /*25b0*/  LOP3.LUT P0, RZ, R3, 0x7fffffff, RZ, 0xc0, !PT ;  /* 0x7fffffff03ff7812 */ /* 0x000fda000780c0ff */
[----:B------:R-:W-:Y:S01]  /*25c0*/  @!P0 IMAD.MOV.U32 R35, RZ, RZ, R3 ;  /* 0x000000ffff238224 */ /* 0x000fe200078e0003 */
[----:B------:R-:W-:Y:S06]  /*25d0*/  @!P0 BRA `(.L_x_52) ;  /* 0x0000000000408947 */ /* 0x000fec0003800000 */
[----:B------:R-:W-:-:S13]  /*25e0*/  FSETP.GEU.FTZ.AND P0, PT, R3, RZ, PT ;  /* 0x000000ff0300720b */ /* 0x000fda0003f1e000 */
[----:B------:R-:W-:Y:S01]  /*25f0*/  @!P0 IMAD.MOV.U32 R35, RZ, RZ, 0x7fffffff ;  /* 0x7fffffffff238424 */ /* 0x000fe200078e00ff */
[----:B------:R-:W-:Y:S06]  /*2600*/  @!P0 BRA `(.L_x_52) ;  /* 0x0000000000348947 */ /* 0x000fec0003800000 */
[----:B------:R-:W-:-:S13]  /*2610*/  FSETP.GTU.FTZ.AND P0, PT, |R3|, +INF , PT ;  /* 0x7f8000000300780b */ /* 0x000fda0003f1c200 */
[----:B------:R-:W-:Y:S01]  /*2620*/  @P0 FADD.FTZ R35, R3, 1 ;  /* 0x3f80000003230421 */ /* 0x000fe20000010000 */
[----:B------:R-:W-:Y:S06]  /*2630*/  @P0 BRA `(.L_x_52) ;  /* 0x0000000000280947 */ /* 0x000fec0003800000 */
[----:B------:R-:W-:-:S13]  /*2640*/  FSETP.NEU.FTZ.AND P0, PT, |R3|, +INF , PT ;  /* 0x7f8000000300780b */ /* 0x000fda0003f1d200 */
[----:B------:R-:W-:-:S04]  /*2650*/  @P0 FFMA R36, R3, 1.84467440737095516160e+19, RZ ;  /* 0x5f80000003240823 */ /* 0x000fc800000000ff */
[----:B------:R-:W0:Y:S02]  /*2660*/  @P0 MUFU.RSQ R37, R36 ;  /* 0x0000002400250308 */ /* 0x000e240000001400 */
[----:B0-----:R-:W-:Y:S01]  /*2670*/  @P0 FMUL.FTZ R29, R36, R37 ;  /* 0x00000025241d0220 */ /* 0x001fe20000410000 */
[----:B------:R-:W-:-:S03]  /*2680*/  @P0 FMUL.FTZ R30, R37, 0.5 ;  /* 0x3f000000251e0820 */ /* 0x000fc60000410000 */
[----:B------:R-:W-:-:S04]  /*2690*/  @P0 FADD.FTZ R35, -R29, -RZ ;  /* 0x800000ff1d230221 */ /* 0x000fc80000010100 */
[----:B------:R-:W-:Y:S01]  /*26a0*/  @P0 FFMA R40, R29, R35, R36 ;  /* 0x000000231d280223 */ /* 0x000fe20000000024 */
[----:B------:R-:W-:-:S03]  /*26b0*/  @!P0 MOV R35, R3 ;  /* 0x0000000300238202 */ /* 0x000fc60000000f00 */
[----:B------:R-:W-:-:S04]  /*26c0*/  @P0 FFMA R30, R40, R30, R29 ;  /* 0x0000001e281e0223 */ /* 0x000fc8000000001d */
[----:B------:R-:W-:-:S07]  /*26d0*/  @P0 FMUL.FTZ R35, R30, 2.3283064365386962891e-10 ;  /* 0x2f8000001e230820 */ /* 0x000fce0000410000 */
.L_x_52:
[----:B------:R-:W-:Y:S02]  /*26e0*/  IMAD.MOV.U32 R39, RZ, RZ, R35 ;  /* 0x000000ffff277224 */ /* 0x000fe400078e0023 */
[----:B------:R-:W-:-:S04]  /*26f0*/  IMAD.MOV.U32 R35, RZ, RZ, 0x0 ;  /* 0x00000000ff237424 */ /* 0x000fc800078e00ff */
[----:B------:R-:W-:Y:S05]  /*2700*/  RET.REL.NODEC R34 `(_Z14rayTraceKernelPfiiP17curandStateXORWOWi) ;  /* 0xffffffd8223c7950 */ /* 0x000fea0003c3ffff */
        .weak           $__internal_2_$__cuda_sm3x_div_rn_noftz_f32_slowpath
        .type           $__internal_2_$__cuda_sm3x_div_rn_noftz_f32_slowpath,@function
        .size           $__internal_2_$__cuda_sm3x_div_rn_noftz_f32_slowpath,(.L_x_68 - $__internal_2_$__cuda_sm3x_div_rn_noftz_f32_slowpath)
$__internal_2_$__cuda_sm3x_div_rn_noftz_f32_slowpath:
[----:B------:R-:W-:Y:S01]  /*2710*/  SHF.R.U32.HI R29, RZ, 0x17, R37 ;  /* 0x00000017ff1d7819 */ /* 0x000fe20000011625 */
[----:B------:R-:W-:Y:S01]  /*2720*/  BSSY.RECONVERGENT B1, `(.L_x_53) ;  /* 0x0000062000017945 */ /* 0x000fe20003800200 */
[----:B------:R-:W-:Y:S02]  /*2730*/  SHF.R.U32.HI R34, RZ, 0x17, R3 ;  /* 0x00000017ff227819 */ /* 0x000fe40000011603 */
[----:B------:R-:W-:Y:S02]  /*2740*/  LOP3.LUT R29, R29, 0xff, RZ, 0xc0, !PT ;  /* 0x000000ff1d1d7812 */ /* 0x000fe400078ec0ff */
[----:B------:R-:W-:Y:S02]  /*2750*/  LOP3.LUT R34, R34, 0xff, RZ, 0xc0, !PT ;  /* 0x000000ff22227812 */ /* 0x000fe400078ec0ff */
[----:B------:R-:W-:-:S03]  /*2760*/  IADD3 R35, PT, PT, R29, -0x1, RZ ;  /* 0xffffffff1d237810 */ /* 0x000fc60007ffe0ff */
[----:B------:R-:W-:Y:S01]  /*2770*/  VIADD R36, R34, 0xffffffff ;  /* 0xffffffff22247836 */ /* 0x000fe20000000000 */
[----:B------:R-:W-:-:S04]  /*2780*/  ISETP.GT.U32.AND P0, PT, R35, 0xfd, PT ;  /* 0x000000fd2300780c */ /* 0x000fc80003f04070 */
[----:B------:R-:W-:-:S13]  /*2790*/  ISETP.GT.U32.OR P0, PT, R36, 0xfd, P0 ;  /* 0x000000fd2400780c */ /* 0x000fda0000704470 */
[----:B------:R-:W-:Y:S01]  /*27a0*/  @!P0 IMAD.MOV.U32 R30, RZ, RZ, RZ ;  /* 0x000000ffff1e8224 */ /* 0x000fe200078e00ff */
[----:B------:R-:W-:Y:S06]  /*27b0*/  @!P0 BRA `(.L_x_54) ;  /* 0x00000000005c8947 */ /* 0x000fec0003800000 */
[----:B------:R-:W-:Y:S02]  /*27c0*/  FSETP.GTU.FTZ.AND P0, PT, |R3|, +INF , PT ;  /* 0x7f8000000300780b */ /* 0x000fe40003f1c200 */
[----:B------:R-:W-:-:S04]  /*27d0*/  FSETP.GTU.FTZ.AND P1, PT, |R37|, +INF , PT ;  /* 0x7f8000002500780b */ /* 0x000fc80003f3c200 */
[----:B------:R-:W-:-:S13]  /*27e0*/  PLOP3.LUT P0, PT, P0, P1, PT, 0xf8, 0x8f ;  /* 0x00000000008f781c */ /* 0x000fda0000703f70 */
[----:B------:R-:W-:Y:S05]  /*27f0*/  @P0 BRA `(.L_x_55) ;  /* 0x00000004004c0947 */ /* 0x000fea0003800000 */
[----:B------:R-:W-:-:S13]  /*2800*/  LOP3.LUT P0, RZ, R37, 0x7fffffff, R3, 0xc8, !PT ;  /* 0x7fffffff25ff7812 */ /* 0x000fda000780c803 */
[----:B------:R-:W-:Y:S05]  /*2810*/  @!P0 BRA `(.L_x_56) ;  /* 0x00000004003c8947 */ /* 0x000fea0003800000 */
[----:B------:R-:W-:Y:S02]  /*2820*/  FSETP.NEU.FTZ.AND P1, PT, |R3|, +INF , PT ;  /* 0x7f8000000300780b */ /* 0x000fe40003f3d200 */
[----:B------:R-:W-:Y:S02]  /*2830*/  FSETP.NEU.FTZ.AND P2, PT, |R37|, +INF , PT ;  /* 0x7f8000002500780b */ /* 0x000fe40003f5d200 */
[----:B------:R-:W-:-:S11]  /*2840*/  FSETP.NEU.FTZ.AND P0, PT, |R3|, +INF , PT ;  /* 0x7f8000000300780b */ /* 0x000fd60003f1d200 */
[----:B------:R-:W-:Y:S05]  /*2850*/  @!P2 BRA !P1, `(.L_x_56) ;  /* 0x00000004002ca947 */ /* 0x000fea0004800000 */
[----:B------:R-:W-:-:S04]  /*2860*/  LOP3.LUT P1, RZ, R3, 0x7fffffff, RZ, 0xc0, !PT ;  /* 0x7fffffff03ff7812 */ /* 0x000fc8000782c0ff */
[----:B------:R-:W-:-:S13]  /*2870*/  PLOP3.LUT P1, PT, P2, P1, PT, 0x2f, 0xf2 ;  /* 0x0000000000f2781c */ /* 0x000fda0001722577 */
[----:B------:R-:W-:Y:S05]  /*2880*/  @P1 BRA `(.L_x_57) ;  /* 0x0000000400181947 */ /* 0x000fea0003800000 */
[----:B------:R-:W-:-:S04]  /*2890*/  LOP3.LUT P1, RZ, R37, 0x7fffffff, RZ, 0xc0, !PT ;  /* 0x7fffffff25ff7812 */ /* 0x000fc8000782c0ff */
[----:B------:R-:W-:-:S13]  /*28a0*/  PLOP3.LUT P0, PT, P0, P1, PT, 0x2f, 0xf2 ;  /* 0x0000000000f2781c */ /* 0x000fda0000702577 */
[----:B------:R-:W-:Y:S05]  /*28b0*/  @P0 BRA `(.L_x_58) ;  /* 0x0000000400000947 */ /* 0x000fea0003800000 */
[----:B------:R-:W-:Y:S02]  /*28c0*/  ISETP.GE.AND P0, PT, R36, RZ, PT ;  /* 0x000000ff2400720c */ /* 0x000fe40003f06270 */
[----:B------:R-:W-:-:S11]  /*28d0*/  ISETP.GE.AND P1, PT, R35, RZ, PT ;  /* 0x000000ff2300720c */ /* 0x000fd60003f26270 */
[----:B------:R-:W-:Y:S01]  /*28e0*/  @P0 MOV R30, RZ ;  /* 0x000000ff001e0202 */ /* 0x000fe20000000f00 */
[----:B------:R-:W-:Y:S02]  /*28f0*/  @!P0 IMAD.MOV.U32 R30, RZ, RZ, -0x40 ;  /* 0xffffffc0ff1e8424 */ /* 0x000fe400078e00ff */
[----:B------:R-:W-:Y:S01]  /*2900*/  @!P0 FFMA R3, R3, 1.84467440737095516160e+19, RZ ;  /* 0x5f80000003038823 */ /* 0x000fe200000000ff */
[----:B------:R-:W-:Y:S01]  /*2910*/  @!P1 FFMA R37, R37, 1.84467440737095516160e+19, RZ ;  /* 0x5f80000025259823 */ /* 0x000fe200000000ff */
[----:B------:R-:W-:-:S07]  /*2920*/  @!P1 VIADD R30, R30, 0x40 ;  /* 0x000000401e1e9836 */ /* 0x000fce0000000000 */
.L_x_54:
[----:B------:R-:W-:Y:S01]  /*2930*/  LEA R36, R29, 0xc0800000, 0x17 ;  /* 0xc08000001d247811 */ /* 0x000fe200078eb8ff */
[----:B------:R-:W-:Y:S01]  /*2940*/  VIADD R34, R34, 0xffffff81 ;  /* 0xffffff8122227836 */ /* 0x000fe20000000000 */
[----:B------:R-:W-:Y:S02]  /*2950*/  BSSY.RECONVERGENT B2, `(.L_x_59) ;  /* 0x0000035000027945 */ /* 0x000fe40003800200 */
[----:B------:R-:W-:Y:S01]  /*2960*/  IADD3 R41, PT, PT, -R36, R37, RZ ;  /* 0x0000002524297210 */ /* 0x000fe20007ffe1ff */
[----:B------:R-:W-:-:S03]  /*2970*/  IMAD R3, R34, -0x800000, R3 ;  /* 0xff80000022037824 */ /* 0x000fc600078e0203 */
[----:B------:R-:W0:Y:S01]  /*2980*/  MUFU.RCP R35, R41 ;  /* 0x0000002900237308 */ /* 0x000e220000001000 */
[----:B------:R-:W-:-:S04]  /*2990*/  FADD.FTZ R36, -R41, -RZ ;  /* 0x800000ff29247221 */ /* 0x000fc80000010100 */
[----:B0-----:R-:W-:-:S04]  /*29a0*/  FFMA R40, R35, R36, 1 ;  /* 0x3f80000023287423 */ /* 0x001fc80000000024 */
[----:B------:R-:W-:-:S04]  /*29b0*/  FFMA R40, R35, R40, R35 ;  /* 0x0000002823287223 */ /* 0x000fc80000000023 */
[----:B------:R-:W-:-:S04]  /*29c0*/  FFMA R35, R3, R40, RZ ;  /* 0x0000002803237223 */ /* 0x000fc800000000ff */
[----:B------:R-:W-:-:S04]  /*29d0*/  FFMA R37, R36, R35, R3 ;  /* 0x0000002324257223 */ /* 0x000fc80000000003 */
[----:B------:R-:W-:Y:S01]  /*29e0*/  FFMA R37, R40, R37, R35 ;  /* 0x0000002528257223 */ /* 0x000fe20000000023 */
[----:B------:R-:W-:-:S03]  /*29f0*/  IADD3 R35, PT, PT, R34, 0x7f, -R29 ;  /* 0x0000007f22237810 */ /* 0x000fc60007ffe81d */
[----:B------:R-:W-:Y:S02]  /*2a00*/  FFMA R36, R36, R37, R3 ;  /* 0x0000002524247223 */ /* 0x000fe40000000003 */
[----:B------:R-:W-:Y:S02]  /*2a10*/  IMAD.IADD R30, R35, 0x1, R30 ;  /* 0x00000001231e7824 */ /* 0x000fe400078e021e */
[----:B------:R-:W-:-:S05]  /*2a20*/  FFMA R3, R40, R36, R37 ;  /* 0x0000002428037223 */ /* 0x000fca0000000025 */
[----:B------:R-:W-:-:S04]  /*2a30*/  SHF.R.U32.HI R29, RZ, 0x17, R3 ;  /* 0x00000017ff1d7819 */ /* 0x000fc80000011603 */
[----:B------:R-:W-:-:S04]  /*2a40*/  LOP3.LUT R29, R29, 0xff, RZ, 0xc0, !PT ;  /* 0x000000ff1d1d7812 */ /* 0x000fc800078ec0ff */
[----:B------:R-:W-:-:S05]  /*2a50*/  IADD3 R29, PT, PT, R29, R30, RZ ;  /* 0x0000001e1d1d7210 */ /* 0x000fca0007ffe0ff */
[----:B------:R-:W-:-:S05]  /*2a60*/  VIADD R34, R29, 0xffffffff ;  /* 0xffffffff1d227836 */ /* 0x000fca0000000000 */
[----:B------:R-:W-:-:S13]  /*2a70*/  ISETP.GE.U32.AND P0, PT, R34, 0xfe, PT ;  /* 0x000000fe2200780c */ /* 0x000fda0003f06070 */
[----:B------:R-:W-:Y:S05]  /*2a80*/  @!P0 BRA `(.L_x_60) ;  /* 0x0000000000808947 */ /* 0x000fea0003800000 */
[----:B------:R-:W-:-:S13]  /*2a90*/  ISETP.GT.AND P0, PT, R29, 0xfe, PT ;  /* 0x000000fe1d00780c */ /* 0x000fda0003f04270 */
[----:B------:R-:W-:Y:S05]  /*2aa0*/  @P0 BRA `(.L_x_61) ;  /* 0x00000000006c0947 */ /* 0x000fea0003800000 */
[----:B------:R-:W-:-:S13]  /*2ab0*/  ISETP.GE.AND P0, PT, R29, 0x1, PT ;  /* 0x000000011d00780c */ /* 0x000fda0003f06270 */
[----:B------:R-:W-:Y:S05]  /*2ac0*/  @P0 BRA `(.L_x_62) ;  /* 0x0000000000740947 */ /* 0x000fea0003800000 */
[----:B------:R-:W-:Y:S02]  /*2ad0*/  ISETP.GE.AND P0, PT, R29, -0x18, PT ;  /* 0xffffffe81d00780c */ /* 0x000fe40003f06270 */
[----:B------:R-:W-:-:S11]  /*2ae0*/  LOP3.LUT R3, R3, 0x80000000, RZ, 0xc0, !PT ;  /* 0x8000000003037812 */ /* 0x000fd600078ec0ff */
[----:B------:R-:W-:Y:S05]  /*2af0*/  @!P0 BRA `(.L_x_62) ;  /* 0x0000000000688947 */ /* 0x000fea0003800000 */
[CCC-:B------:R-:W-:Y:S01]  /*2b00*/  FFMA.RZ R30, R40.reuse, R36.reuse, R37.reuse ;  /* 0x00000024281e7223 */ /* 0x1c0fe2000000c025 */
[C---:B------:R-:W-:Y:S02]  /*2b10*/  VIADD R35, R29.reuse, 0x20 ;  /* 0x000000201d237836 */ /* 0x040fe40000000000 */
[CCC-:B------:R-:W-:Y:S01]  /*2b20*/  FFMA.RP R34, R40.reuse, R36.reuse, R37.reuse ;  /* 0x0000002428227223 */ /* 0x1c0fe20000008025 */
[----:B------:R-:W-:Y:S01]  /*2b30*/  FFMA.RM R37, R40, R36, R37 ;  /* 0x0000002428257223 */ /* 0x000fe20000004025 */
[C---:B------:R-:W-:Y:S02]  /*2b40*/  ISETP.NE.AND P2, PT, R29.reuse, RZ, PT ;  /* 0x000000ff1d00720c */ /* 0x040fe40003f45270 */
[----:B------:R-:W-:Y:S02]  /*2b50*/  LOP3.LUT R30, R30, 0x7fffff, RZ, 0xc0, !PT ;  /* 0x007fffff1e1e7812 */ /* 0x000fe400078ec0ff */
[----:B------:R-:W-:Y:S02]  /*2b60*/  ISETP.NE.AND P1, PT, R29, RZ, PT ;  /* 0x000000ff1d00720c */ /* 0x000fe40003f25270 */
[----:B------:R-:W-:-:S02]  /*2b70*/  LOP3.LUT R30, R30, 0x800000, RZ, 0xfc, !PT ;  /* 0x008000001e1e7812 */ /* 0x000fc400078efcff */
[----:B------:R-:W-:Y:S02]  /*2b80*/  IADD3 R29, PT, PT, -R29, RZ, RZ ;  /* 0x000000ff1d1d7210 */ /* 0x000fe40007ffe1ff */
[----:B------:R-:W-:Y:S02]  /*2b90*/  SHF.L.U32 R35, R30, R35, RZ ;  /* 0x000000231e237219 */ /* 0x000fe400000006ff */
[----:B------:R-:W-:Y:S02]  /*2ba0*/  FSETP.NEU.FTZ.AND P0, PT, R34, R37, PT ;  /* 0x000000252200720b */ /* 0x000fe40003f1d000 */
[----:B------:R-:W-:Y:S02]  /*2bb0*/  SEL R29, R29, RZ, P2 ;  /* 0x000000ff1d1d7207 */ /* 0x000fe40001000000 */
[----:B------:R-:W-:Y:S02]  /*2bc0*/  ISETP.NE.AND P1, PT, R35, RZ, P1 ;  /* 0x000000ff2300720c */ /* 0x000fe40000f25270 */
[----:B------:R-:W-:-:S02]  /*2bd0*/  SHF.R.U32.HI R30, RZ, R29, R30 ;  /* 0x0000001dff1e7219 */ /* 0x000fc4000001161e */
[----:B------:R-:W-:Y:S02]  /*2be0*/  PLOP3.LUT P0, PT, P0, P1, PT, 0xf8, 0x8f ;  /* 0x00000000008f781c */ /* 0x000fe40000703f70 */
[----:B------:R-:W-:Y:S02]  /*2bf0*/  SHF.R.U32.HI R29, RZ, 0x1, R30 ;  /* 0x00000001ff1d7819 */ /* 0x000fe4000001161e */
[----:B------:R-:W-:-:S04]  /*2c00*/  SEL R34, RZ, 0x1, !P0 ;  /* 0x00000001ff227807 */ /* 0x000fc80004000000 */
[----:B------:R-:W-:-:S04]  /*2c10*/  LOP3.LUT R35, R34, 0x1, R29, 0xf8, !PT ;  /* 0x0000000122237812 */ /* 0x000fc800078ef81d */
[----:B------:R-:W-:-:S05]  /*2c20*/  LOP3.LUT R30, R35, R30, RZ, 0xc0, !PT ;  /* 0x0000001e231e7212 */ /* 0x000fca00078ec0ff */
[----:B------:R-:W-:-:S05]  /*2c30*/  IMAD.IADD R30, R29, 0x1, R30 ;  /* 0x000000011d1e7824 */ /* 0x000fca00078e021e */
[----:B------:R-:W-:Y:S01]  /*2c40*/  LOP3.LUT R3, R30, R3, RZ, 0xfc, !PT ;  /* 0x000000031e037212 */ /* 0x000fe200078efcff */
[----:B------:R-:W-:Y:S06]  /*2c50*/  BRA `(.L_x_62) ;  /* 0x0000000000107947 */ /* 0x000fec0003800000 */
.L_x_61:
[----:B------:R-:W-:-:S04]  /*2c60*/  LOP3.LUT R3, R3, 0x80000000, RZ, 0xc0, !PT ;  /* 0x8000000003037812 */ /* 0x000fc800078ec0ff */
[----:B------:R-:W-:Y:S01]  /*2c70*/  LOP3.LUT R3, R3, 0x7f800000, RZ, 0xfc, !PT ;  /* 0x7f80000003037812 */ /* 0x000fe200078efcff */
[----:B------:R-:W-:Y:S06]  /*2c80*/  BRA `(.L_x_62) ;  /* 0x0000000000047947 */ /* 0x000fec0003800000 */
.L_x_60:
[----:B------:R-:W-:-:S07]  /*2c90*/  IMAD R3, R30, 0x800000, R3 ;  /* 0x008000001e037824 */ /* 0x000fce00078e0203 */
.L_x_62:
[----:B------:R-:W-:Y:S05]  /*2ca0*/  BSYNC.RECONVERGENT B2 ;  /* 0x0000000000027941 */ /* 0x000fea0003800200 */
.L_x_59:
[----:B------:R-:W-:Y:S05]  /*2cb0*/  BRA `(.L_x_63) ;  /* 0x0000000000207947 */ /* 0x000fea0003800000 */
.L_x_58:
[----:B------:R-:W-:-:S04]  /*2cc0*/  LOP3.LUT R3, R37, 0x80000000, R3, 0x48, !PT ;  /* 0x8000000025037812 */ /* 0x000fc800078e4803 */
[----:B------:R-:W-:Y:S01]  /*2cd0*/  LOP3.LUT R3, R3, 0x7f800000, RZ, 0xfc, !PT ;  /* 0x7f80000003037812 */ /* 0x000fe200078efcff */
[----:B------:R-:W-:Y:S06]  /*2ce0*/  BRA `(.L_x_63) ;  /* 0x0000000000147947 */ /* 0x000fec0003800000 */
.L_x_57:
[----:B------:R-:W-:Y:S01]  /*2cf0*/  LOP3.LUT R3, R37, 0x80000000, R3, 0x48, !PT ;  /* 0x8000000025037812 */ /* 0x000fe200078e4803 */
[----:B------:R-:W-:Y:S06]  /*2d00*/  BRA `(.L_x_63) ;  /* 0x00000000000c7947 */ /* 0x000fec0003800000 */
.L_x_56:
[----:B------:R-:W0:Y:S01]  /*2d10*/  MUFU.RSQ R3, -QNAN ;  /* 0xffc0000000037908 */ /* 0x000e220000001400 */
[----:B------:R-:W-:Y:S05]  /*2d20*/  BRA `(.L_x_63) ;  /* 0x0000000000047947 */ /* 0x000fea0003800000 */
.L_x_55:
[----:B------:R-:W-:-:S07]  /*2d30*/  FADD.FTZ R3, R3, R37 ;  /* 0x0000002503037221 */ /* 0x000fce0000010000 */
.L_x_63:
[----:B------:R-:W-:Y:S05]  /*2d40*/  BSYNC.RECONVERGENT B1 ;  /* 0x0000000000017941 */ /* 0x000fea0003800200 */
.L_x_53:
[----:B------:R-:W-:Y:S01]  /*2d50*/  MOV R34, R4 ;  /* 0x0000000400227202 */ /* 0x000fe20000000f00 */
[----:B------:R-:W-:-:S04]  /*2d60*/  IMAD.MOV.U32 R35, RZ, RZ, 0x0 ;  /* 0x00000000ff237424 */ /* 0x000fc800078e00ff */
[----:B0-----:R-:W-:Y:S05]  /*2d70*/  RET.REL.NODEC R34 `(_Z14rayTraceKernelPfiiP17curandStateXORWOWi) ;  /* 0xffffffd022a07950 */ /* 0x001fea0003c3ffff */
.L_x_64:
[----:B------:R-:W-:-:S00]  /*2d80*/  BRA `(.L_x_64) ;  /* 0xfffffffc00fc7947 */ /* 0x000fc0000383ffff */
[----:B------:R-:W-:-:S00]  /*2d90*/  NOP ;  /* 0x0000000000007918 */ /* 0x000fc00000000000 */
        /* <DEDUP_REMOVED lines=14> */
.L_x_68:


//--------------------- .text._Z16initCurandStatesP17curandStateXORWOWi --------------------------
	.section	.text._Z16initCurandStatesP17curandStateXORWOWi,"ax",@progbits
	.align	128
        .global         _Z16initCurandStatesP17curandStateXORWOWi
        .type           _Z16initCurandStatesP17curandStateXORWOWi,@function
        .size           _Z16initCurandStatesP17curandStateXORWOWi,(.L_x_70 - _Z16initCurandStatesP17curandStateXORWOWi)
        .other          _Z16initCurandStatesP17curandStateXORWOWi,@"STO_CUDA_ENTRY STV_DEFAULT"
_Z16initCurandStatesP17curandStateXORWOWi:
.text._Z16initCurandStatesP17curandStateXORWOWi:
[----:B------:R-:W-:Y:S01]  /*0000*/  LDC R1, c[0x0][0x37c] ;  /* 0x0000df00ff017b82 */ /* 0x000fe20000000800 */
[----:B------:R-:W0:Y:S07]  /*0010*/  S2R R0, SR_TID.X ;  /* 0x0000000000007919 */ /* 0x000e2e0000002100 */
[----:B------:R-:W0:Y:S01]  /*0020*/  S2UR UR4, SR_CTAID.X ;  /* 0x00000000000479c3 */ /* 0x000e220000002500 */
[----:B------:R-:W1:Y:S07]  /*0030*/  LDCU UR5, c[0x0][0x388] ;  /* 0x00007100ff0577ac */ /* 0x000e6e0008000800 */
[----:B------:R-:W0:Y:S02]  /*0040*/  LDC R7, c[0x0][0x360] ;  /* 0x0000d800ff077b82 */ /* 0x000e240000000800 */
[----:B0-----:R-:W-:-:S05]  /*0050*/  IMAD R7, R7, UR4, R0 ;  /* 0x0000000407077c24 */ /* 0x001fca000f8e0200 */
[----:B-1----:R-:W-:-:S13]  /*0060*/  ISETP.GE.AND P0, PT, R7, UR5, PT ;  /* 0x0000000507007c0c */ /* 0x002fda000bf06270 */
[----:B------:R-:W-:Y:S05]  /*0070*/  @P0 EXIT ;  /* 0x000000000000094d */ /* 0x000fea0003800000 */
[----:B------:R-:W0:Y:S01]  /*0080*/  LDC.64 R4, c[0x0][0x380] ;  /* 0x0000e000ff047b82 */ /* 0x000e220000000a00 */
[----:B------:R-:W-:Y:S01]  /*0090*/  IMAD.WIDE R2, R7, 0x40addb, RZ ;  /* 0x0040addb07027825 */ /* 0x000fe200078e02ff */
[----:B------:R-:W1:Y:S02]  /*00a0*/  LDCU.64 UR4, c[0x0][0x358] ;  /* 0x00006b00ff0477ac */ /* 0x000e640008000a00 */
[----:B------:R-:W-:Y:S02]  /*00b0*/  LOP3.LUT R0, R2, 0xaad26b49, RZ, 0x3c, !PT ;  /* 0xaad26b4902007812 */ /* 0x000fe400078e3cff */
[----:B------:R-:W-:-:S03]  /*00c0*/  LOP3.LUT R2, R3, 0xf7dcefdd, RZ, 0x3c, !PT ;  /* 0xf7dcefdd03027812 */ /* 0x000fc600078e3cff */
[----:B------:R-:W-:Y:S02]  /*00d0*/  IMAD R0, R0, 0x4182bed5, RZ ;  /* 0x4182bed500007824 */ /* 0x000fe400078e02ff */
[----:B------:R-:W-:-:S03]  /*00e0*/  IMAD R9, R2, -0x658354e5, RZ ;  /* 0x9a7cab1b02097824 */ /* 0x000fc600078e02ff */
[C---:B------:R-:W-:Y:S02]  /*00f0*/  LOP3.LUT R6, R0.reuse, 0x159a55e5, RZ, 0x3c, !PT ;  /* 0x159a55e500067812 */ /* 0x040fe400078e3cff */
[----:B------:R-:W-:Y:S01]  /*0100*/  LOP3.LUT R8, R9, 0x5491333, RZ, 0x3c, !PT ;  /* 0x0549133309087812 */ /* 0x000fe200078e3cff */
[----:B0-----:R-:W-:Y:S01]  /*0110*/  IMAD.WIDE R2, R7, 0x30, R4 ;  /* 0x0000003007027825 */ /* 0x001fe200078e0204 */
[C---:B------:R-:W-:Y:S02]  /*0120*/  IADD3 R4, PT, PT, R0.reuse, 0x64f0c9, R9 ;  /* 0x0064f0c900047810 */ /* 0x040fe40007ffe009 */
[----:B------:R-:W-:Y:S01]  /*0130*/  IADD3 R7, PT, PT, R9, 0x1f123bb5, RZ ;  /* 0x1f123bb509077810 */ /* 0x000fe20007ffe0ff */
[C---:B------:R-:W-:Y:S01]  /*0140*/  VIADD R5, R0.reuse, 0x75bcd15 ;  /* 0x075bcd1500057836 */ /* 0x040fe20000000000 */
[----:B-1----:R-:W-:Y:S01]  /*0150*/  STG.E.64 desc[UR4][R2.64+0x18], RZ ;  /* 0x000018ff02007986 */ /* 0x002fe2000c101b04 */
[----:B------:R-:W-:-:S03]  /*0160*/  VIADD R9, R0, 0x583f19 ;  /* 0x00583f1900097836 */ /* 0x000fc60000000000 */
[----:B------:R-:W-:Y:S04]  /*0170*/  STG.E.64 desc[UR4][R2.64], R4 ;  /* 0x0000000402007986 */ /* 0x000fe8000c101b04 */
[----:B------:R-:W-:Y:S04]  /*0180*/  STG.E.64 desc[UR4][R2.64+0x8], R6 ;  /* 0x0000080602007986 */ /* 0x000fe8000c101b04 */
[----:B------:R-:W-:Y:S04]  /*0190*/  STG.E desc[UR4][R2.64+0x20], RZ ;  /* 0x000020ff02007986 */ /* 0x000fe8000c101904 */
[----:B------:R-:W-:Y:S04]  /*01a0*/  STG.E.64 desc[UR4][R2.64+0x28], RZ ;  /* 0x000028ff02007986 */ /* 0x000fe8000c101b04 */
[----:B------:R-:W-:Y:S01]  /*01b0*/  STG.E.64 desc[UR4][R2.64+0x10], R8 ;  /* 0x0000100802007986 */ /* 0x000fe2000c101b04 */
[----:B------:R-:W-:Y:S05]  /*01c0*/  EXIT ;  /* 0x000000000000794d */ /* 0x000fea0003800000 */
.L_x_65:
        /* <DEDUP_REMOVED lines=11> */
.L_x_70:


//--------------------- .nv.global.init           --------------------------
	.section	.nv.global.init,"aw",@progbits
	.align	4
.nv.global.init:
	.type		__cudart_i2opi_f,@object
	.size		__cudart_i2opi_f,(mrg32k3aM1SubSeq - __cudart_i2opi_f)
__cudart_i2opi_f:
        /*0000*/ 	.byte	0x41, 0x90, 0x43, 0x3c, 0x99, 0x95, 0x62, 0xdb, 0xc0, 0xdd, 0x34, 0xf5, 0xd1, 0x57, 0x27, 0xfc
        /*0010*/ 	.byte	0x29, 0x15, 0x44, 0x4e, 0x6e, 0x83, 0xf9, 0xa2
	.type		mrg32k3aM1SubSeq,@object
	.size		mrg32k3aM1SubSeq,(mrg32k3aM2SubSeq - mrg32k3aM1SubSeq)
mrg32k3aM1SubSeq:
        /*0018*/ 	.byte	0x0b, 0xcc, 0xee, 0x04, 0x73, 0x29, 0x8b, 0x6f, 0xf6, 0x53, 0x03, 0xf6, 0x23, 0xf6, 0xea, 0xda
        /* <DEDUP_REMOVED lines=125> */
	.type		mrg32k3aM2SubSeq,@object
	.size		mrg32k3aM2SubSeq,(mrg32k3aM1 - mrg32k3aM2SubSeq)
mrg32k3aM2SubSeq:
        /* <DEDUP_REMOVED lines=126> */
	.type		mrg32k3aM1,@object
	.size		mrg32k3aM1,(mrg32k3aM1Seq - mrg32k3aM1)
mrg32k3aM1:
        /* <DEDUP_REMOVED lines=144> */
	.type		mrg32k3aM1Seq,@object
	.size		mrg32k3aM1Seq,(mrg32k3aM2 - mrg32k3aM1Seq)
mrg32k3aM1Seq:
        /* <DEDUP_REMOVED lines=144> */
	.type		mrg32k3aM2,@object
	.size		mrg32k3aM2,(mrg32k3aM2Seq - mrg32k3aM2)
mrg32k3aM2:
        /* <DEDUP_REMOVED lines=144> */
	.type		mrg32k3aM2Seq,@object
	.size		mrg32k3aM2Seq,(precalc_xorwow_matrix - mrg32k3aM2Seq)
mrg32k3aM2Seq:
        /* <DEDUP_REMOVED lines=144> */
	.type		precalc_xorwow_matrix,@object
	.size		precalc_xorwow_matrix,(precalc_xorwow_offset_matrix - precalc_xorwow_matrix)
precalc_xorwow_matrix:
        /* <DEDUP_REMOVED lines=6400> */
	.type		precalc_xorwow_offset_matrix,@object
	.size		precalc_xorwow_offset_matrix,(.L_1 - precalc_xorwow_offset_matrix)
precalc_xorwow_offset_matrix:
        /* <DEDUP_REMOVED lines=6400> */
.L_1:


//--------------------- .nv.shared.reserved.0     --------------------------
	.section	.nv.shared.reserved.0,"aw",@nobits
	.weak		__nv_reservedSMEM_offset_0_alias
	.size		__nv_reservedSMEM_offset_0_alias, 0, 64
	.other		__nv_reservedSMEM_offset_0_alias,@"STO_CUDA_RESERVED_SHARED STV_DEFAULT"
__nv_reservedSMEM_offset_0_alias:
	.zero		0
	.zero		64


//--------------------- .nv.global                --------------------------
	.section	.nv.global,"aw",@nobits
	.align	8
.nv.global:
	.type		totalRandomDraws,@object
	.size		totalRandomDraws,(.L_15 - totalRandomDraws)
totalRandomDraws:
	.zero		8
.L_15:


//--------------------- .nv.constant0._Z14rayTraceKernelPfiiP17curandStateXORWOWi --------------------------
	.section	.nv.constant0._Z14rayTraceKernelPfiiP17curandStateXORWOWi,"a",@progbits
	.sectionflags	@""
	.align	4
.nv.constant0._Z14rayTraceKernelPfiiP17curandStateXORWOWi:
	.zero		924


//--------------------- .nv.constant0._Z16initCurandStatesP17curandStateXORWOWi --------------------------
	.section	.nv.constant0._Z16initCurandStatesP17curandStateXORWOWi,"a",@progbits
	.sectionflags	@""
	.align	4
.nv.constant0._Z16initCurandStatesP17curandStateXORWOWi:
	.zero		908


//--------------------- SYMBOLS --------------------------

	.type		.nv.reservedSmem.offset0,@object
	.size		.nv.reservedSmem.offset0,0x4
